// auto-generated by cutlass_sweep.gemm — config: {"arch": "sm_90", "cluster_m": 1, "cluster_n": 1, "dtype": "bf16", "stages": 5, "tile_k": 128, "tile_m": 256, "tile_n": 128}
#include "cutlass/cutlass.h"
#include "cutlass/gemm/collective/collective_builder.hpp"
#include "cutlass/gemm/device/gemm_universal_adapter.h"
#include "cutlass/gemm/kernel/gemm_universal.hpp"
#include "cutlass/epilogue/collective/collective_builder.hpp"

using ElemA = cutlass::bfloat16_t;
using ElemB = cutlass::bfloat16_t;
using ElemCD = cutlass::bfloat16_t;
using Acc  = float;
using TileShape    = cute::Shape<cute::_256, cute::_128, cute::_128>;
using ClusterShape = cute::Shape<cute::_1, cute::_1, cute::_1>;

using CollectiveEpilogue = typename cutlass::epilogue::collective::CollectiveBuilder<
    cutlass::arch::Sm90, cutlass::arch::OpClassTensorOp,
    TileShape, ClusterShape,
    cutlass::epilogue::collective::EpilogueTileAuto,
    Acc, Acc,
    ElemCD, cutlass::layout::RowMajor, 128 / cutlass::sizeof_bits<ElemCD>::value,
    ElemCD, cutlass::layout::RowMajor, 128 / cutlass::sizeof_bits<ElemCD>::value,
    cutlass::epilogue::collective::EpilogueScheduleAuto
  >::CollectiveOp;

using CollectiveMainloop = typename cutlass::gemm::collective::CollectiveBuilder<
    cutlass::arch::Sm90, cutlass::arch::OpClassTensorOp,
    ElemA, cutlass::layout::RowMajor, 128 / cutlass::sizeof_bits<ElemA>::value,
    ElemB, cutlass::layout::ColumnMajor, 128 / cutlass::sizeof_bits<ElemB>::value,
    Acc,
    TileShape, ClusterShape,
    cutlass::gemm::collective::StageCount<5>,
    cutlass::gemm::collective::KernelScheduleAuto
  >::CollectiveOp;

using GemmKernel = cutlass::gemm::kernel::GemmUniversal<
    cute::Shape<int,int,int,int>,
    CollectiveMainloop,
    CollectiveEpilogue
>;
using Gemm = cutlass::gemm::device::GemmUniversalAdapter<GemmKernel>;

// Force the device kernel symbol into the cubin without needing a host main.
auto* _anchor = &cutlass::device_kernel<GemmKernel>;


// ===== COMPILED SASS (sm_90a) =====

	.target	sm_90a

	.elftype	@"ET_EXEC"


//--------------------- .note.nv.tkinfo           --------------------------
	.section	.note.nv.tkinfo,"",@"SHT_NOTE"
	.sectionflags	@"SHF_NOTE_NV_TKINFO"
	.tkinfo
        /*0018*/ 	.word	0x00000002
        /*0030*/ 	.string	""
        /*0030*/ 	.string	"ptxas"
        /*0030*/ 	.string	"Cuda compilation tools, release 13.0, V13.0.88"
        /*0030*/ 	.string	"Build cuda_13.0.r13.0/compiler.36424714_0"
        /*0030*/ 	.string	"-arch sm_90a -m 64 "



//--------------------- .note.nv.cuinfo           --------------------------
	.section	.note.nv.cuinfo,"",@"SHT_NOTE"
	.sectionflags	@"SHF_NOTE_NV_CUINFO"
        /*0018*/ 	.short	0x0002
        /*001a*/ 	.short	0x005a
        /*001c*/ 	.short	0x0082
	.zero		2


//--------------------- .nv.info                  --------------------------
	.section	.nv.info,"",@"SHT_CUDA_INFO"
	.align	4


	//----- nvinfo : EIATTR_REGCOUNT
	.align		4
        /*0000*/ 	.byte	0x04, 0x2f
        /*0002*/ 	.short	(.L_15 - .L_14)
	.align		4
.L_14:
        /*0004*/ 	.word	index@(_ZN7cutlass13device_kernelINS_4gemm6kernel13GemmUniversalIN4cute5tupleIJiiiiEEENS1_10collective13CollectiveMmaINS1_34MainloopSm90TmaGmmaWarpSpecializedILi5ENS5_IJNS4_1CILi1EEESB_SB_EEENS1_35KernelTmaWarpSpecializedCooperativeEEENS5_IJNSA_ILi256EEENSA_ILi128EEESG_EEENS_10bfloat16_tENS5_IJlSB_lEEESI_SJ_NS4_8TiledMMAINS4_8MMA_AtomIJNS4_4SM904GMMA28MMA_64x128x16_F32BF16BF16_SSILNSN_5MajorE0ELSP_0ELNSN_7ScaleInE1ELSQ_1EEEEEENS4_6LayoutINS5_IJNSA_ILi2EEESB_SB_EEENS5_IJSB_NSA_ILi0EEESW_EEEEENS5_IJNS4_10UnderscoreESZ_SZ_EEEEENS4_13SM90_TMA_LOADENS4_14ComposedLayoutINS4_7SwizzleILi3ELi4ELi3EEENS4_18smem_ptr_flag_bitsILi16EEENST_INS5_IJNSA_ILi8EEENSA_ILi64EEEEEENS5_IJS19_SB_EEEEEEEvNS4_8identityES12_S1D_vS1E_EENS_8epilogue10collective6detail29Sm90TmaWarpSpecializedAdapterINS1H_15DefaultEpilogueISI_SJ_SJ_NS1G_6thread17LinearCombinationISI_Li1EffLNS1L_9ScaleType4KindE0ELNS_15FloatRoundStyleE2ESI_EENS1_15EpilogueDefaultEEEEEvvEEEEvNT_6ParamsE)
        /*0008*/ 	.word	0x000000a8


	//----- nvinfo : EIATTR_FRAME_SIZE
	.align		4
.L_15:
        /*000c*/ 	.byte	0x04, 0x11
        /*000e*/ 	.short	(.L_17 - .L_16)
	.align		4
.L_16:
        /*0010*/ 	.word	index@(_ZN7cutlass13device_kernelINS_4gemm6kernel13GemmUniversalIN4cute5tupleIJiiiiEEENS1_10collective13CollectiveMmaINS1_34MainloopSm90TmaGmmaWarpSpecializedILi5ENS5_IJNS4_1CILi1EEESB_SB_EEENS1_35KernelTmaWarpSpecializedCooperativeEEENS5_IJNSA_ILi256EEENSA_ILi128EEESG_EEENS_10bfloat16_tENS5_IJlSB_lEEESI_SJ_NS4_8TiledMMAINS4_8MMA_AtomIJNS4_4SM904GMMA28MMA_64x128x16_F32BF16BF16_SSILNSN_5MajorE0ELSP_0ELNSN_7ScaleInE1ELSQ_1EEEEEENS4_6LayoutINS5_IJNSA_ILi2EEESB_SB_EEENS5_IJSB_NSA_ILi0EEESW_EEEEENS5_IJNS4_10UnderscoreESZ_SZ_EEEEENS4_13SM90_TMA_LOADENS4_14ComposedLayoutINS4_7SwizzleILi3ELi4ELi3EEENS4_18smem_ptr_flag_bitsILi16EEENST_INS5_IJNSA_ILi8EEENSA_ILi64EEEEEENS5_IJS19_SB_EEEEEEEvNS4_8identityES12_S1D_vS1E_EENS_8epilogue10collective6detail29Sm90TmaWarpSpecializedAdapterINS1H_15DefaultEpilogueISI_SJ_SJ_NS1G_6thread17LinearCombinationISI_Li1EffLNS1L_9ScaleType4KindE0ELNS_15FloatRoundStyleE2ESI_EENS1_15EpilogueDefaultEEEEEvvEEEEvNT_6ParamsE)
        /*0014*/ 	.word	0x00000000


	//----- nvinfo : EIATTR_MIN_STACK_SIZE
	.align		4
.L_17:
        /*0018*/ 	.byte	0x04, 0x12
        /*001a*/ 	.short	(.L_19 - .L_18)
	.align		4
.L_18:
        /*001c*/ 	.word	index@(_ZN7cutlass13device_kernelINS_4gemm6kernel13GemmUniversalIN4cute5tupleIJiiiiEEENS1_10collective13CollectiveMmaINS1_34MainloopSm90TmaGmmaWarpSpecializedILi5ENS5_IJNS4_1CILi1EEESB_SB_EEENS1_35KernelTmaWarpSpecializedCooperativeEEENS5_IJNSA_ILi256EEENSA_ILi128EEESG_EEENS_10bfloat16_tENS5_IJlSB_lEEESI_SJ_NS4_8TiledMMAINS4_8MMA_AtomIJNS4_4SM904GMMA28MMA_64x128x16_F32BF16BF16_SSILNSN_5MajorE0ELSP_0ELNSN_7ScaleInE1ELSQ_1EEEEEENS4_6LayoutINS5_IJNSA_ILi2EEESB_SB_EEENS5_IJSB_NSA_ILi0EEESW_EEEEENS5_IJNS4_10UnderscoreESZ_SZ_EEEEENS4_13SM90_TMA_LOADENS4_14ComposedLayoutINS4_7SwizzleILi3ELi4ELi3EEENS4_18smem_ptr_flag_bitsILi16EEENST_INS5_IJNSA_ILi8EEENSA_ILi64EEEEEENS5_IJS19_SB_EEEEEEEvNS4_8identityES12_S1D_vS1E_EENS_8epilogue10collective6detail29Sm90TmaWarpSpecializedAdapterINS1H_15DefaultEpilogueISI_SJ_SJ_NS1G_6thread17LinearCombinationISI_Li1EffLNS1L_9ScaleType4KindE0ELNS_15FloatRoundStyleE2ESI_EENS1_15EpilogueDefaultEEEEEvvEEEEvNT_6ParamsE)
        /*0020*/ 	.word	0x00000000
.L_19:


//--------------------- .nv.compat                --------------------------
	.section	.nv.compat,"",@"SHT_CUDA_COMPAT_INFO"
	.align	4
        /*0000*/ 	.byte	0x02, 0x09, 0x01, 0x00, 0x02, 0x02, 0x04, 0x00, 0x02, 0x05, 0x05, 0x00, 0x03, 0x07, 0x01, 0x01
        /*0010*/ 	.byte	0x02, 0x03, 0x01, 0x00, 0x02, 0x06, 0x01, 0x00, 0x04, 0x0b, 0x08, 0x00, 0x00, 0x00, 0x00, 0x00
        /*0020*/ 	.byte	0x00, 0x00, 0x00, 0x00


//--------------------- .nv.info._ZN7cutlass13device_kernelINS_4gemm6kernel13GemmUniversalIN4cute5tupleIJiiiiEEENS1_10collective13CollectiveMmaINS1_34MainloopSm90TmaGmmaWarpSpecializedILi5ENS5_IJNS4_1CILi1EEESB_SB_EEENS1_35KernelTmaWarpSpecializedCooperativeEEENS5_IJNSA_ILi256EEENSA_ILi128EEESG_EEENS_10bfloat16_tENS5_IJlSB_lEEESI_SJ_NS4_8TiledMMAINS4_8MMA_AtomIJNS4_4SM904GMMA28MMA_64x128x16_F32BF16BF16_SSILNSN_5MajorE0ELSP_0ELNSN_7ScaleInE1ELSQ_1EEEEEENS4_6LayoutINS5_IJNSA_ILi2EEESB_SB_EEENS5_IJSB_NSA_ILi0EEESW_EEEEENS5_IJNS4_10UnderscoreESZ_SZ_EEEEENS4_13SM90_TMA_LOADENS4_14ComposedLayoutINS4_7SwizzleILi3ELi4ELi3EEENS4_18smem_ptr_flag_bitsILi16EEENST_INS5_IJNSA_ILi8EEENSA_ILi64EEEEEENS5_IJS19_SB_EEEEEEEvNS4_8identityES12_S1D_vS1E_EENS_8epilogue10collective6detail29Sm90TmaWarpSpecializedAdapterINS1H_15DefaultEpilogueISI_SJ_SJ_NS1G_6thread17LinearCombinationISI_Li1EffLNS1L_9ScaleType4KindE0ELNS_15FloatRoundStyleE2ESI_EENS1_15EpilogueDefaultEEEEEvvEEEEvNT_6ParamsE --------------------------
	.section	.nv.info._ZN7cutlass13device_kernelINS_4gemm6kernel13GemmUniversalIN4cute5tupleIJiiiiEEENS1_10collective13CollectiveMmaINS1_34MainloopSm90TmaGmmaWarpSpecializedILi5ENS5_IJNS4_1CILi1EEESB_SB_EEENS1_35KernelTmaWarpSpecializedCooperativeEEENS5_IJNSA_ILi256EEENSA_ILi128EEESG_EEENS_10bfloat16_tENS5_IJlSB_lEEESI_SJ_NS4_8TiledMMAINS4_8MMA_AtomIJNS4_4SM904GMMA28MMA_64x128x16_F32BF16BF16_SSILNSN_5MajorE0ELSP_0ELNSN_7ScaleInE1ELSQ_1EEEEEENS4_6LayoutINS5_IJNSA_ILi2EEESB_SB_EEENS5_IJSB_NSA_ILi0EEESW_EEEEENS5_IJNS4_10UnderscoreESZ_SZ_EEEEENS4_13SM90_TMA_LOADENS4_14ComposedLayoutINS4_7SwizzleILi3ELi4ELi3EEENS4_18smem_ptr_flag_bitsILi16EEENST_INS5_IJNSA_ILi8EEENSA_ILi64EEEEEENS5_IJS19_SB_EEEEEEEvNS4_8identityES12_S1D_vS1E_EENS_8epilogue10collective6detail29Sm90TmaWarpSpecializedAdapterINS1H_15DefaultEpilogueISI_SJ_SJ_NS1G_6thread17LinearCombinationISI_Li1EffLNS1L_9ScaleType4KindE0ELNS_15FloatRoundStyleE2ESI_EENS1_15EpilogueDefaultEEEEEvvEEEEvNT_6ParamsE,"",@"SHT_CUDA_INFO"
	.sectionflags	@""
	.align	4


	//----- nvinfo : EIATTR_CUDA_API_VERSION
	.align		4
        /*0000*/ 	.byte	0x04, 0x37
        /*0002*/ 	.short	(.L_21 - .L_20)
.L_20:
        /*0004*/ 	.word	0x00000082


	//----- nvinfo : EIATTR_KPARAM_INFO
	.align		4
.L_21:
        /*0008*/ 	.byte	0x04, 0x17
        /*000a*/ 	.short	(.L_23 - .L_22)
.L_22:
        /*000c*/ 	.word	0x00000000
        /*0010*/ 	.short	0x0000
        /*0012*/ 	.short	0x0070
        /*0014*/ 	.byte	0x00, 0xf0, 0x01, 0x10


	//----- nvinfo : EIATTR_SPARSE_MMA_MASK
	.align		4
.L_23:
        /*0018*/ 	.byte	0x03, 0x50
        /*001a*/ 	.short	0x0000


	//----- nvinfo : EIATTR_MAXREG_COUNT
	.align		4
        /*001c*/ 	.byte	0x03, 0x1b
        /*001e*/ 	.short	0x00a8


	//----- nvinfo : EIATTR_NUM_BARRIERS
	.align		4
        /*0020*/ 	.byte	0x02, 0x4c
        /*0022*/ 	.byte	0x01
	.zero		1


	//----- nvinfo : EIATTR_EXTERNS
	.align		4
        /*0024*/ 	.byte	0x04, 0x0f
        /*0026*/ 	.short	(.L_25 - .L_24)


	//   ....[0]....
	.align		4
.L_24:
        /*0028*/ 	.word	index@(__assertfail)


	//----- nvinfo : EIATTR_MERCURY_ISA_VERSION
	.align		4
.L_25:
        /*002c*/ 	.byte	0x03, 0x5f
        /*002e*/ 	.short	0x0101


	//----- nvinfo : EIATTR_INT_WARP_WIDE_INSTR_OFFSETS
	.align		4
        /*0030*/ 	.byte	0x04, 0x31
        /*0032*/ 	.short	(.L_27 - .L_26)


	//   ....[0]....
.L_26:
        /*0034*/ 	.word	0x000003d0


	//   ....[1]....
        /*0038*/ 	.word	0x00000400


	//   ....[2]....
        /*003c*/ 	.word	0x000004e0


	//----- nvinfo : EIATTR_COOP_GROUP_MASK_REGIDS
	.align		4
.L_27:
        /*0040*/ 	.byte	0x04, 0x29
        /*0042*/ 	.short	(.L_29 - .L_28)


	//   ....[0]....
.L_28:
        /*0044*/ 	.word	0xffffffff


	//   ....[1]....
        /*0048*/ 	.word	0xffffffff


	//   ....[2]....
        /*004c*/ 	.word	0xffffffff


	//   ....[3]....
        /*0050*/ 	.word	0xffffffff


	//   ....[4]....
        /*0054*/ 	.word	0xffffffff


	//----- nvinfo : EIATTR_COOP_GROUP_INSTR_OFFSETS
	.align		4
.L_29:
        /*0058*/ 	.byte	0x04, 0x28
        /*005a*/ 	.short	(.L_31 - .L_30)


	//   ....[0]....
.L_30:
        /*005c*/ 	.word	0x00000060


	//   ....[1]....
        /*0060*/ 	.word	0x00000070


	//   ....[2]....
        /*0064*/ 	.word	0x00000130


	//   ....[3]....
        /*0068*/ 	.word	0x000002e0


	//   ....[4]....
        /*006c*/ 	.word	0x00000f90


	//----- nvinfo : EIATTR_REG_RECONFIG
	.align		4
.L_31:
        /*0070*/ 	.byte	0x01, 0x54
	.zero		2


	//----- nvinfo : EIATTR_SYSCALL_OFFSETS
	.align		4
        /*0074*/ 	.byte	0x04, 0x46
        /*0076*/ 	.short	(.L_33 - .L_32)


	//   ....[0]....
.L_32:
        /*0078*/ 	.word	0x00001150


	//----- nvinfo : EIATTR_MBARRIER_INSTR_OFFSETS
	.align		4
.L_33:
        /*007c*/ 	.byte	0x04, 0x39
        /*007e*/ 	.short	(.L_35 - .L_34)


	//   ....[0]....
.L_34:
        /*0080*/ 	.word	0x00000230
        /*0084*/ 	.word	0x000000ff
        /*0088*/ 	.word	0x00000000
        /*008c*/ 	.short	0x0100
        /*008e*/ 	.byte	0x08
	.zero		1


	//   ....[1]....
        /*0090*/ 	.word	0x00000240
        /*0094*/ 	.word	0x000000ff
        /*0098*/ 	.word	0x00000028
        /*009c*/ 	.short	0x0100
        /*009e*/ 	.byte	0x08
	.zero		1


	//   ....[2]....
        /*00a0*/ 	.word	0x00000250
        /*00a4*/ 	.word	0x000000ff
        /*00a8*/ 	.word	0x00000008
        /*00ac*/ 	.short	0x0100
        /*00ae*/ 	.byte	0x08
	.zero		1


	//   ....[3]....
        /*00b0*/ 	.word	0x00000260
        /*00b4*/ 	.word	0x000000ff
        /*00b8*/ 	.word	0x00000030
        /*00bc*/ 	.short	0x0100
        /*00be*/ 	.byte	0x08
	.zero		1


	//   ....[4]....
        /*00c0*/ 	.word	0x00000270
        /*00c4*/ 	.word	0x000000ff
        /*00c8*/ 	.word	0x00000010
        /*00cc*/ 	.short	0x0100
        /*00ce*/ 	.byte	0x08
	.zero		1


	//   ....[5]....
        /*00d0*/ 	.word	0x00000280
        /*00d4*/ 	.word	0x000000ff
        /*00d8*/ 	.word	0x00000038
        /*00dc*/ 	.short	0x0100
        /*00de*/ 	.byte	0x08
	.zero		1


	//   ....[6]....
        /*00e0*/ 	.word	0x00000290
        /*00e4*/ 	.word	0x000000ff
        /*00e8*/ 	.word	0x00000018
        /*00ec*/ 	.short	0x0100
        /*00ee*/ 	.byte	0x08
	.zero		1


	//   ....[7]....
        /*00f0*/ 	.word	0x000002a0
        /*00f4*/ 	.word	0x000000ff
        /*00f8*/ 	.word	0x00000040
        /*00fc*/ 	.short	0x0100
        /*00fe*/ 	.byte	0x08
	.zero		1


	//   ....[8]....
        /*0100*/ 	.word	0x000002b0
        /*0104*/ 	.word	0x000000ff
        /*0108*/ 	.word	0x00000020
        /*010c*/ 	.short	0x0100
        /*010e*/ 	.byte	0x08
	.zero		1


	//   ....[9]....
        /*0110*/ 	.word	0x000002c0
        /*0114*/ 	.word	0x000000ff
        /*0118*/ 	.word	0x00000048
        /*011c*/ 	.short	0x0100
        /*011e*/ 	.byte	0x08
	.zero		1


	//   ....[10]....
        /*0120*/ 	.word	0x00000550
        /*0124*/ 	.word	0x000000ff
        /*0128*/ 	.word	0x00000060
        /*012c*/ 	.short	0x0100
        /*012e*/ 	.byte	0x06
	.zero		1


	//   ....[11]....
        /*0130*/ 	.word	0x000005b0
        /*0134*/ 	.word	0x000000ff
        /*0138*/ 	.word	0x00000068
        /*013c*/ 	.short	0x0100
        /*013e*/ 	.byte	0x06
	.zero		1


	//   ....[12]....
        /*0140*/ 	.word	0x000011d0
        /*0144*/ 	.word	0x00000003
        /*0148*/ 	.word	0x00000000
        /*014c*/ 	.short	0x010a
        /*014e*/ 	.byte	0x3f
	.zero		1


	//   ....[13]....
        /*0150*/ 	.word	0x00001210
        /*0154*/ 	.word	0x00000003
        /*0158*/ 	.word	0x00000000
        /*015c*/ 	.short	0x010a
        /*015e*/ 	.byte	0x3f
	.zero		1


	//   ....[14]....
        /*0160*/ 	.word	0x00001a00
        /*0164*/ 	.word	0x000000ff
        /*0168*/ 	.word	0x00000000
        /*016c*/ 	.short	0x010a
        /*016e*/ 	.byte	0x09
	.zero		1


	//   ....[15]....
        /*0170*/ 	.word	0x00001a40
        /*0174*/ 	.word	0x000000ff
        /*0178*/ 	.word	0x00000000
        /*017c*/ 	.short	0x010a
        /*017e*/ 	.byte	0x09
	.zero		1


	//   ....[16]....
        /*0180*/ 	.word	0x000020f0
        /*0184*/ 	.word	0x000000ff
        /*0188*/ 	.word	0x00000000
        /*018c*/ 	.short	0x0101
        /*018e*/ 	.byte	0x08
	.zero		1


	//   ....[17]....
        /*0190*/ 	.word	0x000022f0
        /*0194*/ 	.word	0x000000ff
        /*0198*/ 	.word	0x00000000
        /*019c*/ 	.short	0x0101
        /*019e*/ 	.byte	0x06
	.zero		1


	//   ....[18]....
        /*01a0*/ 	.word	0x0000bba0
        /*01a4*/ 	.word	0x0000000e
        /*01a8*/ 	.word	0x00000028
        /*01ac*/ 	.short	0x010a
        /*01ae*/ 	.byte	0x3f
	.zero		1


	//   ....[19]....
        /*01b0*/ 	.word	0x0000bfe0
        /*01b4*/ 	.word	0x00000006
        /*01b8*/ 	.word	0x00000068
        /*01bc*/ 	.short	0x0101
        /*01be*/ 	.byte	0x3f
	.zero		1


	//   ....[20]....
        /*01c0*/ 	.word	0x0000c710
        /*01c4*/ 	.word	0x00000007
        /*01c8*/ 	.word	0x00000000
        /*01cc*/ 	.short	0x010a
        /*01ce*/ 	.byte	0x3f
	.zero		1


	//   ....[21]....
        /*01d0*/ 	.word	0x0000c790
        /*01d4*/ 	.word	0x00000009
        /*01d8*/ 	.word	0x00000000
        /*01dc*/ 	.short	0x010a
        /*01de*/ 	.byte	0x3f
	.zero		1


	//   ....[22]....
        /*01e0*/ 	.word	0x0000c820
        /*01e4*/ 	.word	0x00000006
        /*01e8*/ 	.word	0x00000000
        /*01ec*/ 	.short	0x010a
        /*01ee*/ 	.byte	0x3f
	.zero		1


	//   ....[23]....
        /*01f0*/ 	.word	0x0000c8b0
        /*01f4*/ 	.word	0x00000009
        /*01f8*/ 	.word	0x00000000
        /*01fc*/ 	.short	0x010a
        /*01fe*/ 	.byte	0x3f
	.zero		1


	//   ....[24]....
        /*0200*/ 	.word	0x0000c940
        /*0204*/ 	.word	0x00000003
        /*0208*/ 	.word	0x00000000
        /*020c*/ 	.short	0x010a
        /*020e*/ 	.byte	0x3f
	.zero		1


	//   ....[25]....
        /*0210*/ 	.word	0x0000c9a0
        /*0214*/ 	.word	0x00000003
        /*0218*/ 	.word	0x00000000
        /*021c*/ 	.short	0x010a
        /*021e*/ 	.byte	0x3f
	.zero		1


	//   ....[26]....
        /*0220*/ 	.word	0x0000ca00
        /*0224*/ 	.word	0x00000004
        /*0228*/ 	.word	0x00000000
        /*022c*/ 	.short	0x010a
        /*022e*/ 	.byte	0x3f
	.zero		1


	//   ....[27]....
        /*0230*/ 	.word	0x0000cad0
        /*0234*/ 	.word	0x0000000e
        /*0238*/ 	.word	0x00000028
        /*023c*/ 	.short	0x010a
        /*023e*/ 	.byte	0x3f
	.zero		1


	//   ....[28]....
        /*0240*/ 	.word	0x0000cba0
        /*0244*/ 	.word	0x00000007
        /*0248*/ 	.word	0x00000000
        /*024c*/ 	.short	0x010a
        /*024e*/ 	.byte	0x3f
	.zero		1


	//   ....[29]....
        /*0250*/ 	.word	0x0000cbf0
        /*0254*/ 	.word	0x00000009
        /*0258*/ 	.word	0x00000000
        /*025c*/ 	.short	0x010a
        /*025e*/ 	.byte	0x3f
	.zero		1


	//   ....[30]....
        /*0260*/ 	.word	0x0000cc40
        /*0264*/ 	.word	0x00000006
        /*0268*/ 	.word	0x00000000
        /*026c*/ 	.short	0x010a
        /*026e*/ 	.byte	0x3f
	.zero		1


	//   ....[31]....
        /*0270*/ 	.word	0x0000cc90
        /*0274*/ 	.word	0x00000009
        /*0278*/ 	.word	0x00000000
        /*027c*/ 	.short	0x010a
        /*027e*/ 	.byte	0x3f
	.zero		1


	//----- nvinfo : EIATTR_NUM_MBARRIERS
	.align		4
.L_35:
        /*0280*/ 	.byte	0x03, 0x38
        /*0282*/ 	.short	0x000c


	//----- nvinfo : EIATTR_EXIT_INSTR_OFFSETS
	.align		4
        /*0284*/ 	.byte	0x04, 0x1c
        /*0286*/ 	.short	(.L_37 - .L_36)


	//   ....[0]....
.L_36:
        /*0288*/ 	.word	0x00000600


	//   ....[1]....
        /*028c*/ 	.word	0x00000ec0


	//   ....[2]....
        /*0290*/ 	.word	0x0000b210


	//   ....[3]....
        /*0294*/ 	.word	0x0000b840


	//   ....[4]....
        /*0298*/ 	.word	0x0000c990


	//----- nvinfo : EIATTR_MAX_THREADS
	.align		4
.L_37:
        /*029c*/ 	.byte	0x04, 0x05
        /*029e*/ 	.short	(.L_39 - .L_38)
.L_38:
        /*02a0*/ 	.word	0x00000180
        /*02a4*/ 	.word	0x00000001
        /*02a8*/ 	.word	0x00000001


	//----- nvinfo : EIATTR_CRS_STACK_SIZE
	.align		4
.L_39:
        /*02ac*/ 	.byte	0x04, 0x1e
        /*02ae*/ 	.short	(.L_41 - .L_40)
.L_40:
        /*02b0*/ 	.word	0x00000000


	//----- nvinfo : EIATTR_CBANK_PARAM_SIZE
	.align		4
.L_41:
        /*02b4*/ 	.byte	0x03, 0x19
        /*02b6*/ 	.short	0x0470


	//----- nvinfo : EIATTR_PARAM_CBANK
	.align		4
        /*02b8*/ 	.byte	0x04, 0x0a
        /*02ba*/ 	.short	(.L_43 - .L_42)
	.align		4
.L_42:
        /*02bc*/ 	.word	index@(.nv.constant0._ZN7cutlass13device_kernelINS_4gemm6kernel13GemmUniversalIN4cute5tupleIJiiiiEEENS1_10collective13CollectiveMmaINS1_34MainloopSm90TmaGmmaWarpSpecializedILi5ENS5_IJNS4_1CILi1EEESB_SB_EEENS1_35KernelTmaWarpSpecializedCooperativeEEENS5_IJNSA_ILi256EEENSA_ILi128EEESG_EEENS_10bfloat16_tENS5_IJlSB_lEEESI_SJ_NS4_8TiledMMAINS4_8MMA_AtomIJNS4_4SM904GMMA28MMA_64x128x16_F32BF16BF16_SSILNSN_5MajorE0ELSP_0ELNSN_7ScaleInE1ELSQ_1EEEEEENS4_6LayoutINS5_IJNSA_ILi2EEESB_SB_EEENS5_IJSB_NSA_ILi0EEESW_EEEEENS5_IJNS4_10UnderscoreESZ_SZ_EEEEENS4_13SM90_TMA_LOADENS4_14ComposedLayoutINS4_7SwizzleILi3ELi4ELi3EEENS4_18smem_ptr_flag_bitsILi16EEENST_INS5_IJNSA_ILi8EEENSA_ILi64EEEEEENS5_IJS19_SB_EEEEEEEvNS4_8identityES12_S1D_vS1E_EENS_8epilogue10collective6detail29Sm90TmaWarpSpecializedAdapterINS1H_15DefaultEpilogueISI_SJ_SJ_NS1G_6thread17LinearCombinationISI_Li1EffLNS1L_9ScaleType4KindE0ELNS_15FloatRoundStyleE2ESI_EENS1_15EpilogueDefaultEEEEEvvEEEEvNT_6ParamsE)
        /*02c0*/ 	.short	0x0210
        /*02c2*/ 	.short	0x0470


	//----- nvinfo : EIATTR_SW_WAR
	.align		4
.L_43:
        /*02c4*/ 	.byte	0x04, 0x36
        /*02c6*/ 	.short	(.L_45 - .L_44)
.L_44:
        /*02c8*/ 	.word	0x00000008
.L_45:


//--------------------- .nv.callgraph             --------------------------
	.section	.nv.callgraph,"",@"SHT_CUDA_CALLGRAPH"
	.align	4
	.sectionentsize	8
	.align		4
        /*0000*/ 	.word	0x00000000
	.align		4
        /*0004*/ 	.word	0xffffffff
	.align		4
        /*0008*/ 	.word	index@(_ZN7cutlass13device_kernelINS_4gemm6kernel13GemmUniversalIN4cute5tupleIJiiiiEEENS1_10collective13CollectiveMmaINS1_34MainloopSm90TmaGmmaWarpSpecializedILi5ENS5_IJNS4_1CILi1EEESB_SB_EEENS1_35KernelTmaWarpSpecializedCooperativeEEENS5_IJNSA_ILi256EEENSA_ILi128EEESG_EEENS_10bfloat16_tENS5_IJlSB_lEEESI_SJ_NS4_8TiledMMAINS4_8MMA_AtomIJNS4_4SM904GMMA28MMA_64x128x16_F32BF16BF16_SSILNSN_5MajorE0ELSP_0ELNSN_7ScaleInE1ELSQ_1EEEEEENS4_6LayoutINS5_IJNSA_ILi2EEESB_SB_EEENS5_IJSB_NSA_ILi0EEESW_EEEEENS5_IJNS4_10UnderscoreESZ_SZ_EEEEENS4_13SM90_TMA_LOADENS4_14ComposedLayoutINS4_7SwizzleILi3ELi4ELi3EEENS4_18smem_ptr_flag_bitsILi16EEENST_INS5_IJNSA_ILi8EEENSA_ILi64EEEEEENS5_IJS19_SB_EEEEEEEvNS4_8identityES12_S1D_vS1E_EENS_8epilogue10collective6detail29Sm90TmaWarpSpecializedAdapterINS1H_15DefaultEpilogueISI_SJ_SJ_NS1G_6thread17LinearCombinationISI_Li1EffLNS1L_9ScaleType4KindE0ELNS_15FloatRoundStyleE2ESI_EENS1_15EpilogueDefaultEEEEEvvEEEEvNT_6ParamsE)
	.align		4
        /*000c*/ 	.word	index@(__assertfail)
	.align		4
        /*0010*/ 	.word	0x00000000
	.align		4
        /*0014*/ 	.word	0xfffffffe
	.align		4
        /*0018*/ 	.word	0x00000000
	.align		4
        /*001c*/ 	.word	0xfffffffd
	.align		4
        /*0020*/ 	.word	0x00000000
	.align		4
        /*0024*/ 	.word	0xfffffffc


//--------------------- .nv.constant4             --------------------------
	.section	.nv.constant4,"a",@progbits
	.align	8
	.align		8
.nv.constant4:
        /*0000*/ 	.dword	__assertfail
	.align		8
        /*0008*/ 	.dword	__unnamed_1
	.align		8
        /*0010*/ 	.dword	_ZN39_INTERNAL_368b0d1f_4_k_cu_ed54cd86_32974cuda3std3__45__cpo5beginE
	.align		8
        /*0018*/ 	.dword	_ZN39_INTERNAL_368b0d1f_4_k_cu_ed54cd86_32974cuda3std3__45__cpo3endE
	.align		8
        /*0020*/ 	.dword	_ZN39_INTERNAL_368b0d1f_4_k_cu_ed54cd86_32974cuda3std3__45__cpo6cbeginE
	.align		8
        /*0028*/ 	.dword	_ZN39_INTERNAL_368b0d1f_4_k_cu_ed54cd86_32974cuda3std3__45__cpo4cendE
	.align		8
        /*0030*/ 	.dword	_ZN39_INTERNAL_368b0d1f_4_k_cu_ed54cd86_32974cuda3std3__441_GLOBAL__N__368b0d1f_4_k_cu_ed54cd86_32976ignoreE
	.align		8
        /*0038*/ 	.dword	_ZN39_INTERNAL_368b0d1f_4_k_cu_ed54cd86_32974cuda3std3__419piecewise_constructE
	.align		8
        /*0040*/ 	.dword	_ZN39_INTERNAL_368b0d1f_4_k_cu_ed54cd86_32974cuda3std3__48in_placeE
	.align		8
        /*0048*/ 	.dword	_ZN39_INTERNAL_368b0d1f_4_k_cu_ed54cd86_32974cuda3std6ranges3__45__cpo4swapE
	.align		8
        /*0050*/ 	.dword	_ZN39_INTERNAL_368b0d1f_4_k_cu_ed54cd86_32974cuda3std6ranges3__45__cpo9iter_moveE
	.align		8
        /*0058*/ 	.dword	_ZN39_INTERNAL_368b0d1f_4_k_cu_ed54cd86_32974cute7productE
	.align		8
        /*0060*/ 	.dword	_ZN39_INTERNAL_368b0d1f_4_k_cu_ed54cd86_32974cute1_E
	.align		8
        /*0068*/ 	.dword	$str$22
	.align		8
        /*0070*/ 	.dword	$str$23


//--------------------- .text._ZN7cutlass13device_kernelINS_4gemm6kernel13GemmUniversalIN4cute5tupleIJiiiiEEENS1_10collective13CollectiveMmaINS1_34MainloopSm90TmaGmmaWarpSpecializedILi5ENS5_IJNS4_1CILi1EEESB_SB_EEENS1_35KernelTmaWarpSpecializedCooperativeEEENS5_IJNSA_ILi256EEENSA_ILi128EEESG_EEENS_10bfloat16_tENS5_IJlSB_lEEESI_SJ_NS4_8TiledMMAINS4_8MMA_AtomIJNS4_4SM904GMMA28MMA_64x128x16_F32BF16BF16_SSILNSN_5MajorE0ELSP_0ELNSN_7ScaleInE1ELSQ_1EEEEEENS4_6LayoutINS5_IJNSA_ILi2EEESB_SB_EEENS5_IJSB_NSA_ILi0EEESW_EEEEENS5_IJNS4_10UnderscoreESZ_SZ_EEEEENS4_13SM90_TMA_LOADENS4_14ComposedLayoutINS4_7SwizzleILi3ELi4ELi3EEENS4_18smem_ptr_flag_bitsILi16EEENST_INS5_IJNSA_ILi8EEENSA_ILi64EEEEEENS5_IJS19_SB_EEEEEEEvNS4_8identityES12_S1D_vS1E_EENS_8epilogue10collective6detail29Sm90TmaWarpSpecializedAdapterINS1H_15DefaultEpilogueISI_SJ_SJ_NS1G_6thread17LinearCombinationISI_Li1EffLNS1L_9ScaleType4KindE0ELNS_15FloatRoundStyleE2ESI_EENS1_15EpilogueDefaultEEEEEvvEEEEvNT_6ParamsE --------------------------
	.section	.text._ZN7cutlass13device_kernelINS_4gemm6kernel13GemmUniversalIN4cute5tupleIJiiiiEEENS1_10collective13CollectiveMmaINS1_34MainloopSm90TmaGmmaWarpSpecializedILi5ENS5_IJNS4_1CILi1EEESB_SB_EEENS1_35KernelTmaWarpSpecializedCooperativeEEENS5_IJNSA_ILi256EEENSA_ILi128EEESG_EEENS_10bfloat16_tENS5_IJlSB_lEEESI_SJ_NS4_8TiledMMAINS4_8MMA_AtomIJNS4_4SM904GMMA28MMA_64x128x16_F32BF16BF16_SSILNSN_5MajorE0ELSP_0ELNSN_7ScaleInE1ELSQ_1EEEEEENS4_6LayoutINS5_IJNSA_ILi2EEESB_SB_EEENS5_IJSB_NSA_ILi0EEESW_EEEEENS5_IJNS4_10UnderscoreESZ_SZ_EEEEENS4_13SM90_TMA_LOADENS4_14ComposedLayoutINS4_7SwizzleILi3ELi4ELi3EEENS4_18smem_ptr_flag_bitsILi16EEENST_INS5_IJNSA_ILi8EEENSA_ILi64EEEEEENS5_IJS19_SB_EEEEEEEvNS4_8identityES12_S1D_vS1E_EENS_8epilogue10collective6detail29Sm90TmaWarpSpecializedAdapterINS1H_15DefaultEpilogueISI_SJ_SJ_NS1G_6thread17LinearCombinationISI_Li1EffLNS1L_9ScaleType4KindE0ELNS_15FloatRoundStyleE2ESI_EENS1_15EpilogueDefaultEEEEEvvEEEEvNT_6ParamsE,"ax",@progbits
	.align	128
.text._ZN7cutlass13device_kernelINS_4gemm6kernel13GemmUniversalIN4cute5tupleIJiiiiEEENS1_10collective13CollectiveMmaINS1_34MainloopSm90TmaGmmaWarpSpecializedILi5ENS5_IJNS4_1CILi1EEESB_SB_EEENS1_35KernelTmaWarpSpecializedCooperativeEEENS5_IJNSA_ILi256EEENSA_ILi128EEESG_EEENS_10bfloat16_tENS5_IJlSB_lEEESI_SJ_NS4_8TiledMMAINS4_8MMA_AtomIJNS4_4SM904GMMA28MMA_64x128x16_F32BF16BF16_SSILNSN_5MajorE0ELSP_0ELNSN_7ScaleInE1ELSQ_1EEEEEENS4_6LayoutINS5_IJNSA_ILi2EEESB_SB_EEENS5_IJSB_NSA_ILi0EEESW_EEEEENS5_IJNS4_10UnderscoreESZ_SZ_EEEEENS4_13SM90_TMA_LOADENS4_14ComposedLayoutINS4_7SwizzleILi3ELi4ELi3EEENS4_18smem_ptr_flag_bitsILi16EEENST_INS5_IJNSA_ILi8EEENSA_ILi64EEEEEENS5_IJS19_SB_EEEEEEEvNS4_8identityES12_S1D_vS1E_EENS_8epilogue10collective6detail29Sm90TmaWarpSpecializedAdapterINS1H_15DefaultEpilogueISI_SJ_SJ_NS1G_6thread17LinearCombinationISI_Li1EffLNS1L_9ScaleType4KindE0ELNS_15FloatRoundStyleE2ESI_EENS1_15EpilogueDefaultEEEEEvvEEEEvNT_6ParamsE:
        .type           _ZN7cutlass13device_kernelINS_4gemm6kernel13GemmUniversalIN4cute5tupleIJiiiiEEENS1_10collective13CollectiveMmaINS1_34MainloopSm90TmaGmmaWarpSpecializedILi5ENS5_IJNS4_1CILi1EEESB_SB_EEENS1_35KernelTmaWarpSpecializedCooperativeEEENS5_IJNSA_ILi256EEENSA_ILi128EEESG_EEENS_10bfloat16_tENS5_IJlSB_lEEESI_SJ_NS4_8TiledMMAINS4_8MMA_AtomIJNS4_4SM904GMMA28MMA_64x128x16_F32BF16BF16_SSILNSN_5MajorE0ELSP_0ELNSN_7ScaleInE1ELSQ_1EEEEEENS4_6LayoutINS5_IJNSA_ILi2EEESB_SB_EEENS5_IJSB_NSA_ILi0EEESW_EEEEENS5_IJNS4_10UnderscoreESZ_SZ_EEEEENS4_13SM90_TMA_LOADENS4_14ComposedLayoutINS4_7SwizzleILi3ELi4ELi3EEENS4_18smem_ptr_flag_bitsILi16EEENST_INS5_IJNSA_ILi8EEENSA_ILi64EEEEEENS5_IJS19_SB_EEEEEEEvNS4_8identityES12_S1D_vS1E_EENS_8epilogue10collective6detail29Sm90TmaWarpSpecializedAdapterINS1H_15DefaultEpilogueISI_SJ_SJ_NS1G_6thread17LinearCombinationISI_Li1EffLNS1L_9ScaleType4KindE0ELNS_15FloatRoundStyleE2ESI_EENS1_15EpilogueDefaultEEEEEvvEEEEvNT_6ParamsE,@function
        .size           _ZN7cutlass13device_kernelINS_4gemm6kernel13GemmUniversalIN4cute5tupleIJiiiiEEENS1_10collective13CollectiveMmaINS1_34MainloopSm90TmaGmmaWarpSpecializedILi5ENS5_IJNS4_1CILi1EEESB_SB_EEENS1_35KernelTmaWarpSpecializedCooperativeEEENS5_IJNSA_ILi256EEENSA_ILi128EEESG_EEENS_10bfloat16_tENS5_IJlSB_lEEESI_SJ_NS4_8TiledMMAINS4_8MMA_AtomIJNS4_4SM904GMMA28MMA_64x128x16_F32BF16BF16_SSILNSN_5MajorE0ELSP_0ELNSN_7ScaleInE1ELSQ_1EEEEEENS4_6LayoutINS5_IJNSA_ILi2EEESB_SB_EEENS5_IJSB_NSA_ILi0EEESW_EEEEENS5_IJNS4_10UnderscoreESZ_SZ_EEEEENS4_13SM90_TMA_LOADENS4_14ComposedLayoutINS4_7SwizzleILi3ELi4ELi3EEENS4_18smem_ptr_flag_bitsILi16EEENST_INS5_IJNSA_ILi8EEENSA_ILi64EEEEEENS5_IJS19_SB_EEEEEEEvNS4_8identityES12_S1D_vS1E_EENS_8epilogue10collective6detail29Sm90TmaWarpSpecializedAdapterINS1H_15DefaultEpilogueISI_SJ_SJ_NS1G_6thread17LinearCombinationISI_Li1EffLNS1L_9ScaleType4KindE0ELNS_15FloatRoundStyleE2ESI_EENS1_15EpilogueDefaultEEEEEvvEEEEvNT_6ParamsE,(.L_x_322 - _ZN7cutlass13device_kernelINS_4gemm6kernel13GemmUniversalIN4cute5tupleIJiiiiEEENS1_10collective13CollectiveMmaINS1_34MainloopSm90TmaGmmaWarpSpecializedILi5ENS5_IJNS4_1CILi1EEESB_SB_EEENS1_35KernelTmaWarpSpecializedCooperativeEEENS5_IJNSA_ILi256EEENSA_ILi128EEESG_EEENS_10bfloat16_tENS5_IJlSB_lEEESI_SJ_NS4_8TiledMMAINS4_8MMA_AtomIJNS4_4SM904GMMA28MMA_64x128x16_F32BF16BF16_SSILNSN_5MajorE0ELSP_0ELNSN_7ScaleInE1ELSQ_1EEEEEENS4_6LayoutINS5_IJNSA_ILi2EEESB_SB_EEENS5_IJSB_NSA_ILi0EEESW_EEEEENS5_IJNS4_10UnderscoreESZ_SZ_EEEEENS4_13SM90_TMA_LOADENS4_14ComposedLayoutINS4_7SwizzleILi3ELi4ELi3EEENS4_18smem_ptr_flag_bitsILi16EEENST_INS5_IJNSA_ILi8EEENSA_ILi64EEEEEENS5_IJS19_SB_EEEEEEEvNS4_8identityES12_S1D_vS1E_EENS_8epilogue10collective6detail29Sm90TmaWarpSpecializedAdapterINS1H_15DefaultEpilogueISI_SJ_SJ_NS1G_6thread17LinearCombinationISI_Li1EffLNS1L_9ScaleType4KindE0ELNS_15FloatRoundStyleE2ESI_EENS1_15EpilogueDefaultEEEEEvvEEEEvNT_6ParamsE)
        .other          _ZN7cutlass13device_kernelINS_4gemm6kernel13GemmUniversalIN4cute5tupleIJiiiiEEENS1_10collective13CollectiveMmaINS1_34MainloopSm90TmaGmmaWarpSpecializedILi5ENS5_IJNS4_1CILi1EEESB_SB_EEENS1_35KernelTmaWarpSpecializedCooperativeEEENS5_IJNSA_ILi256EEENSA_ILi128EEESG_EEENS_10bfloat16_tENS5_IJlSB_lEEESI_SJ_NS4_8TiledMMAINS4_8MMA_AtomIJNS4_4SM904GMMA28MMA_64x128x16_F32BF16BF16_SSILNSN_5MajorE0ELSP_0ELNSN_7ScaleInE1ELSQ_1EEEEEENS4_6LayoutINS5_IJNSA_ILi2EEESB_SB_EEENS5_IJSB_NSA_ILi0EEESW_EEEEENS5_IJNS4_10UnderscoreESZ_SZ_EEEEENS4_13SM90_TMA_LOADENS4_14ComposedLayoutINS4_7SwizzleILi3ELi4ELi3EEENS4_18smem_ptr_flag_bitsILi16EEENST_INS5_IJNSA_ILi8EEENSA_ILi64EEEEEENS5_IJS19_SB_EEEEEEEvNS4_8identityES12_S1D_vS1E_EENS_8epilogue10collective6detail29Sm90TmaWarpSpecializedAdapterINS1H_15DefaultEpilogueISI_SJ_SJ_NS1G_6thread17LinearCombinationISI_Li1EffLNS1L_9ScaleType4KindE0ELNS_15FloatRoundStyleE2ESI_EENS1_15EpilogueDefaultEEEEEvvEEEEvNT_6ParamsE,@"STO_CUDA_ENTRY STV_DEFAULT"
_ZN7cutlass13device_kernelINS_4gemm6kernel13GemmUniversalIN4cute5tupleIJiiiiEEENS1_10collective13CollectiveMmaINS1_34MainloopSm90TmaGmmaWarpSpecializedILi5ENS5_IJNS4_1CILi1EEESB_SB_EEENS1_35KernelTmaWarpSpecializedCooperativeEEENS5_IJNSA_ILi256EEENSA_ILi128EEESG_EEENS_10bfloat16_tENS5_IJlSB_lEEESI_SJ_NS4_8TiledMMAINS4_8MMA_AtomIJNS4_4SM904GMMA28MMA_64x128x16_F32BF16BF16_SSILNSN_5MajorE0ELSP_0ELNSN_7ScaleInE1ELSQ_1EEEEEENS4_6LayoutINS5_IJNSA_ILi2EEESB_SB_EEENS5_IJSB_NSA_ILi0EEESW_EEEEENS5_IJNS4_10UnderscoreESZ_SZ_EEEEENS4_13SM90_TMA_LOADENS4_14ComposedLayoutINS4_7SwizzleILi3ELi4ELi3EEENS4_18smem_ptr_flag_bitsILi16EEENST_INS5_IJNSA_ILi8EEENSA_ILi64EEEEEENS5_IJS19_SB_EEEEEEEvNS4_8identityES12_S1D_vS1E_EENS_8epilogue10collective6detail29Sm90TmaWarpSpecializedAdapterINS1H_15DefaultEpilogueISI_SJ_SJ_NS1G_6thread17LinearCombinationISI_Li1EffLNS1L_9ScaleType4KindE0ELNS_15FloatRoundStyleE2ESI_EENS1_15EpilogueDefaultEEEEEvvEEEEvNT_6ParamsE:
[----:B------:R-:W0:Y:S01]  /*0000*/  LDC R1, c[0x0][0x28] ;  /* 0x00000a00ff017b82 */ /* 0x000e220000000800 */
[----:B------:R-:W1:Y:S01]  /*0010*/  S2R R18, SR_TID.X ;  /* 0x0000000000127919 */ /* 0x000e620000002100 */
[----:B------:R-:W-:Y:S01]  /*0020*/  ELECT P0, URZ, PT ;  /* 0x00000000003f782f */ /* 0x000fe20003800000 */
[----:B------:R-:W-:Y:S01]  /*0030*/  BSSY B0, `(.L_x_0) ;  /* 0x000000f000007945 */ /* 0x000fe20003800000 */
[--C-:B-1----:R-:W-:Y:S02]  /*0040*/  SHF.R.U32.HI R0, RZ, 0x5, R18.reuse ;  /* 0x00000005ff007819 */ /* 0x102fe40000011612 */
[----:B------:R-:W-:-:S03]  /*0050*/  SHF.R.U32.HI R22, RZ, 0x7, R18 ;  /* 0x00000007ff167819 */ /* 0x000fc60000011612 */
[----:B------:R-:W1:Y:S04]  /*0060*/  SHFL.IDX PT, R5, R0, RZ, 0x1f ;  /* 0x00001fff00057589 */ /* 0x000e6800000e0000 */
[----:B------:R2:W3:Y:S01]  /*0070*/  SHFL.IDX PT, R8, R22, RZ, 0x1f ;  /* 0x00001fff16087589 */ /* 0x0004e200000e0000 */
[----:B-1----:R-:W-:-:S13]  /*0080*/  ISETP.NE.OR P0, PT, R5, RZ, !P0 ;  /* 0x000000ff0500720c */ /* 0x002fda0004705670 */
[----:B0-23--:R-:W-:Y:S05]  /*0090*/  @P0 BRA `(.L_x_1) ;  /* 0x0000000000200947 */ /* 0x00dfea0003800000 */
[----:B------:R-:W-:Y:S02]  /*00a0*/  ULDC.64 UR4, c[0x0][0x198] ;  /* 0x0000660000047ab9 */ /* 0x000fe40000000a00 */
[----:B------:R-:W-:Y:S02]  /*00b0*/  UIADD3 UR6, UP0, UR4, 0xf0, URZ ;  /* 0x000000f004067890 */ /* 0x000fe4000ff1e03f */
[----:B------:R-:W-:Y:S02]  /*00c0*/  UIADD3 UR4, UP1, UR4, 0x1f0, URZ ;  /* 0x000001f004047890 */ /* 0x000fe4000ff3e03f */
[----:B------:R-:W-:Y:S02]  /*00d0*/  UIADD3.X UR7, URZ, UR5, URZ, UP0, !UPT ;  /* 0x000000053f077290 */ /* 0x000fe400087fe43f */
[----:B------:R-:W-:-:S07]  /*00e0*/  UIADD3.X UR5, URZ, UR5, URZ, UP1, !UPT ;  /* 0x000000053f057290 */ /* 0x000fce0008ffe43f */
[----:B------:R0:W-:Y:S02]  /*00f0*/  UTMACCTL.PF [UR6] ;  /* 0x00000000060079b9 */ /* 0x0001e40008040000 */
[----:B------:R0:W-:Y:S02]  /*0100*/  UTMACCTL.PF [UR4] ;  /* 0x00000000040079b9 */ /* 0x0001e40008040000 */
[----:B0-----:R-:W-:Y:S01]  /*0110*/  NOP ;  /* 0x0000000000007918 */ /* 0x001fe20000000000 */
.L_x_1:
[----:B------:R-:W-:Y:S05]  /*0120*/  BSYNC B0 ;  /* 0x0000000000007941 */ /* 0x000fea0003800000 */
.L_x_0:
[----:B------:R-:W0:Y:S02]  /*0130*/  SHFL.IDX PT, R2, R0, RZ, 0x1f ;  /* 0x00001fff00027589 */ /* 0x000e2400000e0000 */
[----:B0-----:R-:W-:-:S13]  /*0140*/  ISETP.NE.AND P0, PT, R2, RZ, PT ;  /* 0x000000ff0200720c */ /* 0x001fda0003f05270 */
[----:B------:R-:W-:Y:S05]  /*0150*/  @P0 BRA `(.L_x_2) ;  /* 0x0000000000600947 */ /* 0x000fea0003800000 */
[----:B------:R-:W0:Y:S01]  /*0160*/  S2UR UR8, SR_CgaCtaId ;  /* 0x00000000000879c3 */ /* 0x000e220000008800 */
[----:B------:R-:W-:Y:S01]  /*0170*/  UMOV UR4, 0x400 ;  /* 0x0000040000047882 */ /* 0x000fe20000000000 */
[----:B------:R-:W-:Y:S01]  /*0180*/  UMOV UR5, 0x1 ;  /* 0x0000000100057882 */ /* 0x000fe20000000000 */
[----:B------:R-:W-:Y:S01]  /*0190*/  UMOV UR6, 0x100 ;  /* 0x0000010000067882 */ /* 0x000fe20000000000 */
[----:B------:R-:W-:Y:S01]  /*01a0*/  ELECT P0, URZ, PT ;  /* 0x00000000003f782f */ /* 0x000fe20003800000 */
[----:B------:R-:W-:-:S04]  /*01b0*/  UIADD3 UR6, -UR6, 0x100000, URZ ;  /* 0x0010000006067890 */ /* 0x000fc8000fffe13f */
[----:B------:R-:W-:Y:S02]  /*01c0*/  USHF.L.U32 UR7, UR6, 0xb, URZ ;  /* 0x0000000b06077899 */ /* 0x000fe4000800063f */
[----:B------:R-:W-:Y:S02]  /*01d0*/  USHF.L.U32 UR6, UR6, 0x1, URZ ;  /* 0x0000000106067899 */ /* 0x000fe4000800063f */
[----:B0-----:R-:W-:Y:S02]  /*01e0*/  ULEA UR8, UR8, UR4, 0x18 ;  /* 0x0000000408087291 */ /* 0x001fe4000f8ec03f */
[----:B------:R-:W-:-:S04]  /*01f0*/  UIADD3 UR4, -UR5, 0x100000, URZ ;  /* 0x0010000005047890 */ /* 0x000fc8000fffe13f */
[----:B------:R-:W-:Y:S02]  /*0200*/  USHF.L.U32 UR5, UR4, 0xb, URZ ;  /* 0x0000000b04057899 */ /* 0x000fe4000800063f */
[----:B------:R-:W-:Y:S01]  /*0210*/  USHF.L.U32 UR4, UR4, 0x1, URZ ;  /* 0x0000000104047899 */ /* 0x000fe2000800063f */
[----:B------:R-:W0:Y:S11]  /*0220*/  FENCE.VIEW.ASYNC.S ;  /* 0x00000000000073c6 */ /* 0x000e360000000000 */
[----:B0-----:R0:W1:Y:S01]  /*0230*/  SYNCS.EXCH.64 URZ, [UR8], UR4 ;  /* 0x00000004083f75b2 */ /* 0x0010620008000100 */
[----:B------:R0:W2:Y:S01]  /*0240*/  SYNCS.EXCH.64 URZ, [UR8+0x28], UR6 ;  /* 0x00002806083f75b2 */ /* 0x0000a20008000100 */
[----:B------:R0:W3:Y:S01]  /*0250*/  SYNCS.EXCH.64 URZ, [UR8+0x8], UR4 ;  /* 0x00000804083f75b2 */ /* 0x0000e20008000100 */
[----:B------:R0:W4:Y:S01]  /*0260*/  SYNCS.EXCH.64 URZ, [UR8+0x30], UR6 ;  /* 0x00003006083f75b2 */ /* 0x0001220008000100 */
[----:B------:R0:W0:Y:S01]  /*0270*/  SYNCS.EXCH.64 URZ, [UR8+0x10], UR4 ;  /* 0x00001004083f75b2 */ /* 0x0000220008000100 */
[----:B------:R0:W0:Y:S01]  /*0280*/  SYNCS.EXCH.64 URZ, [UR8+0x38], UR6 ;  /* 0x00003806083f75b2 */ /* 0x0000220008000100 */
[----:B------:R0:W0:Y:S01]  /*0290*/  SYNCS.EXCH.64 URZ, [UR8+0x18], UR4 ;  /* 0x00001804083f75b2 */ /* 0x0000220008000100 */
[----:B------:R0:W0:Y:S01]  /*02a0*/  SYNCS.EXCH.64 URZ, [UR8+0x40], UR6 ;  /* 0x00004006083f75b2 */ /* 0x0000220008000100 */
[----:B------:R0:W0:Y:S01]  /*02b0*/  SYNCS.EXCH.64 URZ, [UR8+0x20], UR4 ;  /* 0x00002004083f75b2 */ /* 0x0000220008000100 */
[----:B------:R0:W0:Y:S01]  /*02c0*/  SYNCS.EXCH.64 URZ, [UR8+0x48], UR6 ;  /* 0x00004806083f75b2 */ /* 0x0000220008000100 */
[----:B------:R-:W-:Y:S01]  /*02d0*/  NOP ;  /* 0x0000000000007918 */ /* 0x000fe20000000000 */
.L_x_2:
[----:B------:R-:W5:Y:S01]  /*02e0*/  SHFL.IDX PT, R0, R0, RZ, 0x1f ;  /* 0x00001fff00007589 */ /* 0x000f6200000e0000 */
[----:B------:R-:W-:Y:S01]  /*02f0*/  ELECT P0, URZ, PT ;  /* 0x00000000003f782f */ /* 0x000fe20003800000 */
[----:B------:R-:W1:Y:S01]  /*0300*/  LDC R2, c[0x0][0x65c] ;  /* 0x00019700ff027b82 */ /* 0x000e620000000800 */
[----:B------:R-:W-:Y:S01]  /*0310*/  SHF.R.S32.HI R6, RZ, 0x1f, R5 ;  /* 0x0000001fff067819 */ /* 0x000fe20000011405 */
[----:B------:R-:W2:Y:S01]  /*0320*/  S2R R3, SR_CTAID.Y ;  /* 0x0000000000037919 */ /* 0x000ea20000002600 */
[----:B0-----:R-:W-:Y:S01]  /*0330*/  UMOV UR4, 0x20 ;  /* 0x0000002000047882 */ /* 0x001fe20000000000 */
[----:B------:R-:W-:Y:S01]  /*0340*/  ISETP.NE.AND P2, PT, R8, RZ, PT ;  /* 0x000000ff0800720c */ /* 0x000fe20003f45270 */
[----:B------:R-:W-:Y:S01]  /*0350*/  NOP ;  /* 0x0000000000007918 */ /* 0x000fe20000000000 */
[----:B------:R-:W0:Y:S01]  /*0360*/  S2R R4, SR_CTAID.X ;  /* 0x0000000000047919 */ /* 0x000e220000002500 */
[----:B------:R-:W-:Y:S01]  /*0370*/  LEA.HI R6, R6, R5, RZ, 0x2 ;  /* 0x0000000506067211 */ /* 0x000fe200078f10ff */
[----:B------:R-:W-:Y:S01]  /*0380*/  NOP ;  /* 0x0000000000007918 */ /* 0x000fe20000000000 */
[----:B-----5:R-:W-:-:S02]  /*0390*/  ISETP.NE.OR P0, PT, R0, RZ, !P0 ;  /* 0x000000ff0000720c */ /* 0x020fc40004705670 */
[----:B-1----:R-:W-:-:S04]  /*03a0*/  ISETP.NE.AND P3, PT, R2, 0x1, PT ;  /* 0x000000010200780c */ /* 0x002fc80003f65270 */
[----:B------:R-:W-:Y:S02]  /*03b0*/  P2R R0, PR, RZ, 0x8 ;  /* 0x00000008ff007803 */ /* 0x000fe40000000000 */
[----:B------:R-:W-:-:S05]  /*03c0*/  LOP3.LUT R0, R6, 0xfffffffc, RZ, 0xc0, !PT ;  /* 0xfffffffc06007812 */ /* 0x000fca00078ec0ff */
[----:B------:R-:W-:Y:S01]  /*03d0*/  VOTEU.ALL UP0, P0 ;  /* 0x00000000003f7886 */ /* 0x000fe20000000000 */
[----:B------:R-:W-:Y:S01]  /*03e0*/  IMAD.IADD R0, R5, 0x1, -R0 ;  /* 0x0000000105007824 */ /* 0x000fe200078e0a00 */
[----:B------:R-:W0:Y:S01]  /*03f0*/  @P3 LDC R17, c[0x0][0x10] ;  /* 0x00000400ff113b82 */ /* 0x000e220000000800 */
[----:B------:R-:W-:Y:S01]  /*0400*/  VOTEU.ALL UP1, P0 ;  /* 0x00000000003f7886 */ /* 0x000fe20000020000 */
[----:B--2---:R-:W-:Y:S01]  /*0410*/  @P3 IMAD.MOV.U32 R6, RZ, RZ, R3 ;  /* 0x000000ffff063224 */ /* 0x004fe200078e0003 */
[----:B------:R-:W-:Y:S01]  /*0420*/  @!UP0 UMOV UR6, 0x400 ;  /* 0x0000040000068882 */ /* 0x000fe20000000000 */
[----:B------:R-:W-:-:S04]  /*0430*/  @!UP0 UIADD3 UR4, -UR4, 0x100000, URZ ;  /* 0x0010000004048890 */ /* 0x000fc8000fffe13f */
[----:B------:R-:W-:Y:S02]  /*0440*/  @!UP0 USHF.L.U32 UR5, UR4, 0xb, URZ ;  /* 0x0000000b04058899 */ /* 0x000fe4000800063f */
[----:B------:R-:W-:Y:S01]  /*0450*/  @!UP0 USHF.L.U32 UR4, UR4, 0x1, URZ ;  /* 0x0000000104048899 */ /* 0x000fe2000800063f */
[----:B------:R-:W-:Y:S02]  /*0460*/  @P3 IMAD.MOV.U32 R7, RZ, RZ, RZ ;  /* 0x000000ffff073224 */ /* 0x000fe400078e00ff */
[----:B------:R-:W-:Y:S01]  /*0470*/  IMAD.MOV.U32 R5, RZ, RZ, RZ ;  /* 0x000000ffff057224 */ /* 0x000fe200078e00ff */
[----:B------:R-:W1:Y:S01]  /*0480*/  @!UP0 S2UR UR7, SR_CgaCtaId ;  /* 0x00000000000789c3 */ /* 0x000e620000008800 */
[----:B------:R-:W-:-:S07]  /*0490*/  @P3 IMAD.MOV.U32 R11, RZ, RZ, RZ ;  /* 0x000000ffff0b3224 */ /* 0x000fce00078e00ff */
[----:B------:R-:W2:Y:S01]  /*04a0*/  @!P3 LDC R9, c[0x0][0xc] ;  /* 0x00000300ff09bb82 */ /* 0x000ea20000000800 */
[----:B0-----:R-:W-:-:S04]  /*04b0*/  @P3 IMAD.WIDE.U32 R16, R4, R17, R6 ;  /* 0x0000001104103225 */ /* 0x001fc800078e0006 */
[----:B------:R-:W-:Y:S01]  /*04c0*/  @P3 IMAD.IADD R17, R17, 0x1, R11 ;  /* 0x0000000111113824 */ /* 0x000fe200078e020b */
[----:B-1----:R-:W-:Y:S01]  /*04d0*/  @!UP0 ULEA UR6, UR7, UR6, 0x18 ;  /* 0x0000000607068291 */ /* 0x002fe2000f8ec03f */
[----:B------:R-:W-:Y:S01]  /*04e0*/  VOTEU.ALL UP0, P0 ;  /* 0x00000000003f7886 */ /* 0x000fe20000000000 */
[----:B------:R-:W-:-:S04]  /*04f0*/  ISETP.NE.AND P0, PT, R0, 0x3, PT ;  /* 0x000000030000780c */ /* 0x000fc80003f05270 */
[----:B------:R-:W-:Y:S01]  /*0500*/  ISETP.EQ.OR P0, PT, R0, RZ, !P0 ;  /* 0x000000ff0000720c */ /* 0x000fe20004702670 */
[----:B--2---:R-:W-:-:S03]  /*0510*/  @!P3 IMAD.WIDE.U32 R6, R9, R3, R4 ;  /* 0x000000030906b225 */ /* 0x004fc600078e0004 */
[C---:B------:R-:W-:Y:S01]  /*0520*/  ISETP.EQ.AND P0, PT, R8.reuse, RZ, P0 ;  /* 0x000000ff0800720c */ /* 0x040fe20000702270 */
[----:B------:R-:W-:Y:S01]  /*0530*/  VIADD R8, R8, 0xffffffff ;  /* 0xffffffff08087836 */ /* 0x000fe20000000000 */
[----:B------:R-:W0:Y:S02]  /*0540*/  FENCE.VIEW.ASYNC.S ;  /* 0x00000000000073c6 */ /* 0x000e240000000000 */
[----:B0-----:R0:W3:Y:S01]  /*0550*/  @!UP0 SYNCS.EXCH.64 URZ, [UR6+0x60], UR4 ;  /* 0x00006004063f85b2 */ /* 0x0010e20008000100 */
[----:B------:R-:W-:Y:S01]  /*0560*/  @!P3 IMAD.MOV.U32 R16, RZ, RZ, R6 ;  /* 0x000000ffff10b224 */ /* 0x000fe200078e0006 */
[----:B------:R-:W-:Y:S01]  /*0570*/  SEL R19, RZ, 0x1, !P0 ;  /* 0x00000001ff137807 */ /* 0x000fe20004000000 */
[----:B------:R-:W-:Y:S01]  /*0580*/  @!P3 IMAD.MOV.U32 R17, RZ, RZ, R7 ;  /* 0x000000ffff11b224 */ /* 0x000fe200078e0007 */
[----:B------:R-:W-:-:S04]  /*0590*/  ISETP.GE.U32.AND P1, PT, R8, 0x2, PT ;  /* 0x000000020800780c */ /* 0x000fc80003f26070 */
[----:B------:R-:W-:Y:S01]  /*05a0*/  SEL R19, R19, 0x2, P1 ;  /* 0x0000000213137807 */ /* 0x000fe20000800000 */
[----:B------:R0:W3:Y:S01]  /*05b0*/  @!UP1 SYNCS.EXCH.64 URZ, [UR6+0x68], UR4 ;  /* 0x00006804063f95b2 */ /* 0x0000e20008000100 */
[----:B------:R-:W-:Y:S01]  /*05c0*/  NOP ;  /* 0x0000000000007918 */ /* 0x000fe20000000000 */
[----:B---34-:R-:W-:Y:S06]  /*05d0*/  BAR.SYNC.DEFER_BLOCKING 0x0 ;  /* 0x0000000000007b1d */ /* 0x018fec0000010000 */
[----:B------:R-:W-:Y:S05]  /*05e0*/  @!P2 BRA `(.L_x_3) ;  /* 0x000000ac000ca947 */ /* 0x000fea0003800000 */
[----:B------:R-:W-:-:S13]  /*05f0*/  ISETP.GT.U32.AND P0, PT, R8, 0x1, PT ;  /* 0x000000010800780c */ /* 0x000fda0003f04070 */
[----:B0-----:R-:W-:Y:S05]  /*0600*/  @P0 EXIT ;  /* 0x000000000000094d */ /* 0x001fea0003800000 */
[----:B------:R-:W-:Y:S01]  /*0610*/  ULDC.64 UR4, c[0x0][0x650] ;  /* 0x0001940000047ab9 */ /* 0x000fe20000000a00 */
[----:B------:R-:W-:Y:S01]  /*0620*/  PRMT R0, RZ, 0x7610, R0 ;  /* 0x00007610ff007816 */ /* 0x000fe20000000000 */
[----:B------:R-:W-:Y:S01]  /*0630*/  IMAD.MOV.U32 R153, RZ, RZ, -0x1 ;  /* 0xffffffffff997424 */ /* 0x000fe200078e00ff */
[----:B------:R-:W-:Y:S01]  /*0640*/  ISETP.GE.U32.AND P0, PT, R16, UR4, PT ;  /* 0x0000000410007c0c */ /* 0x000fe2000bf06070 */
[----:B------:R-:W-:Y:S01]  /*0650*/  IMAD.MOV.U32 R23, RZ, RZ, -0x1 ;  /* 0xffffffffff177424 */ /* 0x000fe200078e00ff */
[----:B------:R-:W-:Y:S02]  /*0660*/  MOV R152, 0xffffffff ;  /* 0xffffffff00987802 */ /* 0x000fe40000000f00 */
[----:B------:R-:W-:-:S13]  /*0670*/  ISETP.GE.U32.AND.EX P0, PT, R17, UR5, PT, P0 ;  /* 0x0000000511007c0c */ /* 0x000fda000bf06100 */
[----:B------:R-:W-:Y:S05]  /*0680*/  @P0 BRA `(.L_x_4) ;  /* 0x0000000400540947 */ /* 0x000fea0003800000 */
[----:B------:R-:W0:Y:S01]  /*0690*/  LDC.64 R14, c[0x0][0x628] ;  /* 0x00018a00ff0e7b82 */ /* 0x000e220000000a00 */
[----:B------:R-:W-:Y:S02]  /*06a0*/  IMAD.MOV.U32 R6, RZ, RZ, R16 ;  /* 0x000000ffff067224 */ /* 0x000fe400078e0010 */
[----:B------:R-:W-:-:S05]  /*06b0*/  IMAD.MOV.U32 R7, RZ, RZ, R17 ;  /* 0x000000ffff077224 */ /* 0x000fca00078e0011 */
[----:B------:R-:W1:Y:S08]  /*06c0*/  LDC R0, c[0x0][0x630] ;  /* 0x00018c00ff007b82 */ /* 0x000e700000000800 */
[----:B------:R-:W2:Y:S01]  /*06d0*/  LDC.64 R20, c[0x0][0x620] ;  /* 0x00018800ff147b82 */ /* 0x000ea20000000a00 */
[----:B0-----:R-:W-:-:S04]  /*06e0*/  ISETP.NE.U32.AND P0, PT, R14, RZ, PT ;  /* 0x000000ff0e00720c */ /* 0x001fc80003f05070 */
[----:B------:R-:W-:-:S13]  /*06f0*/  ISETP.NE.AND.EX P0, PT, R15, RZ, PT, P0 ;  /* 0x000000ff0f00720c */ /* 0x000fda0003f05300 */
[----:B-12---:R-:W-:Y:S05]  /*0700*/  @!P0 BRA `(.L_x_5) ;  /* 0x0000000000288947 */ /* 0x006fea0003800000 */
[----:B------:R-:W0:Y:S02]  /*0710*/  LDC R11, c[0x0][0x634] ;  /* 0x00018d00ff0b7b82 */ /* 0x000e240000000800 */
[----:B0-----:R-:W-:-:S05]  /*0720*/  IADD3 R11, P0, R16, R11, RZ ;  /* 0x0000000b100b7210 */ /* 0x001fca0007f1e0ff */
[----:B------:R-:W-:-:S04]  /*0730*/  IMAD.X R13, RZ, RZ, R17, P0 ;  /* 0x000000ffff0d7224 */ /* 0x000fc800000e0611 */
[----:B------:R-:W-:-:S04]  /*0740*/  IMAD.WIDE.U32 R6, R13, R14, RZ ;  /* 0x0000000e0d067225 */ /* 0x000fc800078e00ff */
[----:B------:R-:W-:-:S04]  /*0750*/  IMAD.WIDE.U32 R8, P0, R11, R15, R6 ;  /* 0x0000000f0b087225 */ /* 0x000fc80007800006 */
[----:B------:R-:W-:-:S04]  /*0760*/  IMAD.WIDE.U32 R6, R11, R14, RZ ;  /* 0x0000000e0b067225 */ /* 0x000fc800078e00ff */
[----:B------:R-:W-:Y:S01]  /*0770*/  IMAD.X R11, RZ, RZ, RZ, P0 ;  /* 0x000000ffff0b7224 */ /* 0x000fe200000e06ff */
[----:B------:R-:W-:Y:S01]  /*0780*/  IADD3 RZ, P0, R7, R8, RZ ;  /* 0x0000000807ff7210 */ /* 0x000fe20007f1e0ff */
[----:B------:R-:W-:-:S04]  /*0790*/  IMAD.MOV.U32 R10, RZ, RZ, R9 ;  /* 0x000000ffff0a7224 */ /* 0x000fc800078e0009 */
[----:B------:R-:W-:-:S08]  /*07a0*/  IMAD.WIDE.U32.X R6, R13, R15, R10, P0 ;  /* 0x0000000f0d067225 */ /* 0x000fd000000e040a */
.L_x_5:
[-CC-:B------:R-:W-:Y:S01]  /*07b0*/  SHF.R.U64 R23, R6, R0.reuse, R7.reuse ;  /* 0x0000000006177219 */ /* 0x180fe20000001207 */
[----:B------:R-:W0:Y:S01]  /*07c0*/  LDC R10, c[0x0][0x618] ;  /* 0x00018600ff0a7b82 */ /* 0x000e220000000800 */
[----:B------:R-:W-:Y:S01]  /*07d0*/  SHF.R.U32.HI R5, RZ, R0, R7 ;  /* 0x00000000ff057219 */ /* 0x000fe20000011607 */
[----:B------:R-:W-:Y:S01]  /*07e0*/  ULDC UR4, c[0x0][0x150] ;  /* 0x0000540000047ab9 */ /* 0x000fe20000000800 */
[----:B------:R-:W-:Y:S02]  /*07f0*/  I2FP.F32.U32 R0, R4 ;  /* 0x0000000400007245 */ /* 0x000fe40000201000 */
[----:B------:R-:W-:-:S03]  /*0800*/  IADD3 R9, P0, RZ, -R23, RZ ;  /* 0x80000017ff097210 */ /* 0x000fc60007f1e0ff */
[----:B------:R-:W1:Y:S01]  /*0810*/  LDC.64 R28, c[0x0][0x640] ;  /* 0x00019000ff1c7b82 */ /* 0x000e620000000a00 */
[----:B------:R-:W-:Y:S01]  /*0820*/  FMUL R0, R0, UR4 ;  /* 0x0000000400007c20 */ /* 0x000fe20008400000 */
[----:B------:R-:W-:Y:S01]  /*0830*/  IMAD.X R11, RZ, RZ, ~R5, P0 ;  /* 0x000000ffff0b7224 */ /* 0x000fe200000e0e05 */
[----:B------:R-:W-:Y:S01]  /*0840*/  ULDC UR4, c[0x0][0x154] ;  /* 0x0000550000047ab9 */ /* 0x000fe20000000800 */
[----:B------:R-:W-:-:S03]  /*0850*/  IMAD.WIDE.U32 R6, R9, R20, R16 ;  /* 0x0000001409067225 */ /* 0x000fc600078e0010 */
[----:B------:R-:W2:Y:S01]  /*0860*/  F2I.U32.TRUNC.NTZ R0, R0 ;  /* 0x0000000000007305 */ /* 0x000ea2000020f000 */
[----:B------:R-:W3:Y:S01]  /*0870*/  LDC R5, c[0x0][0x144] ;  /* 0x00005100ff057b82 */ /* 0x000ee20000000800 */
[----:B------:R-:W-:-:S04]  /*0880*/  IMAD R8, R11, R20, RZ ;  /* 0x000000140b087224 */ /* 0x000fc800078e02ff */
[----:B------:R-:W-:-:S03]  /*0890*/  IMAD R9, R9, R21, R8 ;  /* 0x0000001509097224 */ /* 0x000fc600078e0208 */
[----:B------:R-:W4:Y:S01]  /*08a0*/  LDC R12, c[0x0][0x608] ;  /* 0x00018200ff0c7b82 */ /* 0x000f220000000800 */
[----:B------:R-:W-:Y:S02]  /*08b0*/  IMAD.IADD R7, R7, 0x1, R9 ;  /* 0x0000000107077824 */ /* 0x000fe400078e0209 */
[----:B------:R-:W-:-:S03]  /*08c0*/  IMAD.MOV.U32 R9, RZ, RZ, -0x1 ;  /* 0xffffffffff097424 */ /* 0x000fc600078e00ff */
[-CC-:B0-----:R-:W-:Y:S02]  /*08d0*/  SHF.R.U64 R20, R6, R10.reuse, R7.reuse ;  /* 0x0000000a06147219 */ /* 0x181fe40000001207 */
[----:B------:R-:W0:Y:S01]  /*08e0*/  LDC R26, c[0x0][0x658] ;  /* 0x00019600ff1a7b82 */ /* 0x000e220000000800 */
[----:B------:R-:W-:Y:S02]  /*08f0*/  I2FP.F32.U32 R6, R3 ;  /* 0x0000000300067245 */ /* 0x000fe40000201000 */
[----:B--2---:R-:W-:Y:S02]  /*0900*/  IADD3 R8, -R0, RZ, RZ ;  /* 0x000000ff00087210 */ /* 0x004fe40007ffe1ff */
[----:B-1----:R-:W-:Y:S01]  /*0910*/  ISETP.NE.U32.AND P0, PT, R28, RZ, PT ;  /* 0x000000ff1c00720c */ /* 0x002fe20003f05070 */
[----:B------:R-:W-:Y:S01]  /*0920*/  FMUL R6, R6, UR4 ;  /* 0x0000000406067c20 */ /* 0x000fe20008400000 */
[----:B------:R-:W-:Y:S01]  /*0930*/  SHF.R.U32.HI R7, RZ, R10, R7 ;  /* 0x0000000aff077219 */ /* 0x000fe20000011607 */
[----:B------:R-:W1:Y:S01]  /*0940*/  LDC R14, c[0x0][0x148] ;  /* 0x00005200ff0e7b82 */ /* 0x000e620000000800 */
[----:B------:R-:W-:Y:S01]  /*0950*/  ISETP.NE.AND.EX P0, PT, R29, RZ, PT, P0 ;  /* 0x000000ff1d00720c */ /* 0x000fe20003f05300 */
[----:B---3--:R-:W-:-:S06]  /*0960*/  IMAD R0, R5, R8, R4 ;  /* 0x0000000805007224 */ /* 0x008fcc00078e0204 */
[----:B------:R-:W2:Y:S01]  /*0970*/  LDC R24, c[0x0][0x600] ;  /* 0x00018000ff187b82 */ /* 0x000ea20000000800 */
[-CC-:B----4-:R-:W-:Y:S02]  /*0980*/  SHF.R.U64 R30, R20, R12.reuse, R7.reuse ;  /* 0x0000000c141e7219 */ /* 0x190fe40000001207 */
[----:B------:R-:W-:Y:S01]  /*0990*/  SHF.R.U32.HI R5, RZ, R12, R7 ;  /* 0x0000000cff057219 */ /* 0x000fe20000011607 */
[----:B------:R-:W-:Y:S01]  /*09a0*/  IMAD.MOV.U32 R7, RZ, RZ, 0x1 ;  /* 0x00000001ff077424 */ /* 0x000fe200078e00ff */
[----:B------:R3:W4:Y:S03]  /*09b0*/  F2I.U32.TRUNC.NTZ R12, R6 ;  /* 0x00000006000c7305 */ /* 0x000726000020f000 */
[----:B------:R-:W1:Y:S01]  /*09c0*/  LDC R15, c[0x0][0x648] ;  /* 0x00019200ff0f7b82 */ /* 0x000e620000000800 */
[-C--:B0-----:R-:W-:Y:S02]  /*09d0*/  SHF.L.U32 R4, R9, R26.reuse, RZ ;  /* 0x0000001a09047219 */ /* 0x081fe400000006ff */
[----:B------:R-:W-:-:S02]  /*09e0*/  SHF.R.U64 R32, R30, R26, R5 ;  /* 0x0000001a1e207219 */ /* 0x000fc40000001205 */
[----:B------:R-:W-:Y:S02]  /*09f0*/  LOP3.LUT R11, RZ, R4, RZ, 0x33, !PT ;  /* 0x00000004ff0b7212 */ /* 0x000fe400078e33ff */
[-C--:B------:R-:W-:Y:S01]  /*0a00*/  SHF.R.U32.HI R5, RZ, R26.reuse, R5 ;  /* 0x0000001aff057219 */ /* 0x080fe20000011605 */
[----:B------:R-:W0:Y:S01]  /*0a10*/  LDC R21, c[0x0][0x638] ;  /* 0x00018e00ff157b82 */ /* 0x000e220000000800 */
[----:B------:R-:W-:Y:S01]  /*0a20*/  SHF.L.U32 R10, R7, R26, RZ ;  /* 0x0000001a070a7219 */ /* 0x000fe200000006ff */
[----:B------:R-:W-:-:S06]  /*0a30*/  IMAD.MOV.U32 R4, RZ, RZ, R32 ;  /* 0x000000ffff047224 */ /* 0x000fcc00078e0020 */
[----:B------:R-:W0:Y:S01]  /*0a40*/  LDC R152, c[0x0][0x610] ;  /* 0x00018400ff987b82 */ /* 0x000e220000000800 */
[----:B---34-:R-:W-:Y:S05]  /*0a50*/  @!P0 BRA `(.L_x_6) ;  /* 0x0000000000288947 */ /* 0x018fea0003800000 */
[----:B------:R-:W3:Y:S02]  /*0a60*/  LDC R9, c[0x0][0x64c] ;  /* 0x00019300ff097b82 */ /* 0x000ee40000000800 */
[----:B---3--:R-:W-:-:S05]  /*0a70*/  IADD3 R9, P0, R32, R9, RZ ;  /* 0x0000000920097210 */ /* 0x008fca0007f1e0ff */
        /* <DEDUP_REMOVED lines=8> */
.L_x_6:
[----:B-1----:R-:W-:Y:S01]  /*0b00*/  SHF.R.U64 R4, R4, R15, R5 ;  /* 0x0000000f04047219 */ /* 0x002fe20000001205 */
[----:B--2---:R-:W-:Y:S01]  /*0b10*/  VIADD R5, R24, 0xffffffff ;  /* 0xffffffff18057836 */ /* 0x004fe20000000000 */
[----:B------:R-:W-:Y:S01]  /*0b20*/  LOP3.LUT R11, R30, R11, RZ, 0xc0, !PT ;  /* 0x0000000b1e0b7212 */ /* 0x000fe200078ec0ff */
[----:B------:R-:W-:Y:S02]  /*0b30*/  IMAD.MOV R12, RZ, RZ, -R12 ;  /* 0x000000ffff0c7224 */ /* 0x000fe400078e0a0c */
[----:B------:R-:W-:Y:S01]  /*0b40*/  IMAD.MOV R6, RZ, RZ, -R4 ;  /* 0x000000ffff067224 */ /* 0x000fe200078e0a04 */
[----:B------:R-:W-:Y:S01]  /*0b50*/  LOP3.LUT R5, R20, R5, RZ, 0xc0, !PT ;  /* 0x0000000514057212 */ /* 0x000fe200078ec0ff */
[----:B------:R-:W-:Y:S02]  /*0b60*/  @P3 IMAD R0, R14, R12, R3 ;  /* 0x0000000c0e003224 */ /* 0x000fe400078e0203 */
[----:B------:R-:W-:Y:S02]  /*0b70*/  IMAD R11, R10, R4, R11 ;  /* 0x000000040a0b7224 */ /* 0x000fe400078e020b */
[----:B0-----:R-:W-:-:S02]  /*0b80*/  IMAD R3, R6, R21, R32 ;  /* 0x0000001506037224 */ /* 0x001fc400078e0220 */
[----:B------:R-:W-:Y:S01]  /*0b90*/  IMAD R152, R11, R152, R0 ;  /* 0x000000980b987224 */ /* 0x000fe200078e0200 */
[----:B------:R-:W-:Y:S01]  /*0ba0*/  MOV R0, 0x1 ;  /* 0x0000000100007802 */ /* 0x000fe20000000f00 */
[----:B------:R-:W-:-:S05]  /*0bb0*/  IMAD R3, R3, R24, R5 ;  /* 0x0000001803037224 */ /* 0x000fca00078e0205 */
[----:B------:R-:W-:Y:S02]  /*0bc0*/  SEL R153, R3, R152, !P3 ;  /* 0x0000009803997207 */ /* 0x000fe40005800000 */
[----:B------:R-:W-:-:S07]  /*0bd0*/  SEL R152, R152, R3, !P3 ;  /* 0x0000000398987207 */ /* 0x000fce0005800000 */
.L_x_4:
[----:B------:R-:W-:-:S08]  /*0be0*/  NOP ;  /* 0x0000000000007918 */ /* 0x000fd00000000000 */
[----:B------:R-:W0:Y:S02]  /*0bf0*/  USETMAXREG.TRY_ALLOC.CTAPOOL UP0, 0xe8 ;  /* 0x000000e8000079c8 */ /* 0x000e240008000600 */
[----:B0-----:R-:W-:-:S13]  /*0c00*/  PLOP3.LUT P0, PT, PT, PT, UP0, 0x80, 0x0 ;  /* 0x000000000000781c */ /* 0x001fda0003f0f008 */
[----:B------:R-:W-:Y:S05]  /*0c10*/  @!P0 BRA `(.L_x_4) ;  /* 0xfffffffc00f08947 */ /* 0x000fea000383ffff */
[----:B------:R-:W-:Y:S01]  /*0c20*/  ULDC.64 UR4, c[0x0][0x598] ;  /* 0x0001660000047ab9 */ /* 0x000fe20000000a00 */
[----:B------:R-:W-:Y:S01]  /*0c30*/  ULDC.64 UR36, c[0x0][0x208] ;  /* 0x0000820000247ab9 */ /* 0x000fe20000000a00 */
[----:B------:R-:W-:-:S04]  /*0c40*/  ISETP.NE.U32.AND P0, PT, RZ, UR4, PT ;  /* 0x00000004ff007c0c */ /* 0x000fc8000bf05070 */
[----:B------:R-:W-:-:S13]  /*0c50*/  ISETP.NE.AND.EX P0, PT, RZ, UR5, PT, P0 ;  /* 0x00000005ff007c0c */ /* 0x000fda000bf05300 */
[----:B------:R-:W-:Y:S05]  /*0c60*/  @!P0 BRA `(.L_x_7) ;  /* 0x00000000001c8947 */ /* 0x000fea0003800000 */
[----:B------:R-:W0:Y:S02]  /*0c70*/  LDC.64 R4, c[0x0][0x598] ;  /* 0x00016600ff047b82 */ /* 0x000e240000000a00 */
[----:B0-----:R-:W2:Y:S02]  /*0c80*/  LDG.E.64 R4, desc[UR36][R4.64] ;  /* 0x0000002404047981 */ /* 0x001ea4000c1e1b00 */
[----:B--2---:R-:W-:-:S04]  /*0c90*/  ISETP.NE.U32.AND P0, PT, R4, RZ, PT ;  /* 0x000000ff0400720c */ /* 0x004fc80003f05070 */
[----:B------:R-:W-:-:S13]  /*0ca0*/  ISETP.NE.AND.EX P0, PT, R5, RZ, PT, P0 ;  /* 0x000000ff0500720c */ /* 0x000fda0003f05300 */
[----:B------:R-:W-:Y:S05]  /*0cb0*/  @!P0 BRA `(.L_x_7) ;  /* 0x0000000000088947 */ /* 0x000fea0003800000 */
[----:B------:R0:W5:Y:S01]  /*0cc0*/  LD.E R154, desc[UR36][R4.64] ;  /* 0x00000024049a7980 */ /* 0x000162000c101900 */
[----:B------:R-:W-:Y:S05]  /*0cd0*/  BRA `(.L_x_8) ;  /* 0x0000000000247947 */ /* 0x000fea0003800000 */
.L_x_7:
[----:B------:R-:W-:Y:S02]  /*0ce0*/  ULDC.64 UR4, c[0x0][0x588] ;  /* 0x0001620000047ab9 */ /* 0x000fe40000000a00 */
[----:B------:R-:W-:-:S04]  /*0cf0*/  ISETP.NE.U32.AND P0, PT, RZ, UR4, PT ;  /* 0x00000004ff007c0c */ /* 0x000fc8000bf05070 */
[----:B------:R-:W-:-:S13]  /*0d00*/  ISETP.NE.AND.EX P0, PT, RZ, UR5, PT, P0 ;  /* 0x00000005ff007c0c */ /* 0x000fda000bf05300 */
[----:B------:R-:W-:Y:S05]  /*0d10*/  @!P0 BRA `(.L_x_9) ;  /* 0x00000000000c8947 */ /* 0x000fea0003800000 */
[----:B------:R-:W0:Y:S02]  /*0d20*/  LDC.64 R154, c[0x0][0x588] ;  /* 0x00016200ff9a7b82 */ /* 0x000e240000000a00 */
[----:B0-----:R1:W5:Y:S01]  /*0d30*/  LDG.E R154, desc[UR36][R154.64] ;  /* 0x000000249a9a7981 */ /* 0x001362000c1e1900 */
[----:B------:R-:W-:Y:S05]  /*0d40*/  BRA `(.L_x_8) ;  /* 0x0000000000087947 */ /* 0x000fea0003800000 */
.L_x_9:
[----:B------:R-:W-:Y:S02]  /*0d50*/  ULDC UR4, c[0x0][0x580] ;  /* 0x0001600000047ab9 */ /* 0x000fe40000000800 */
[----:B------:R-:W-:-:S07]  /*0d60*/  IMAD.U32 R154, RZ, RZ, UR4 ;  /* 0x00000004ff9a7e24 */ /* 0x000fce000f8e00ff */
.L_x_8:
[----:B------:R-:W-:Y:S02]  /*0d70*/  ULDC.64 UR4, c[0x0][0x5a0] ;  /* 0x0001680000047ab9 */ /* 0x000fe40000000a00 */
[----:B------:R-:W-:-:S04]  /*0d80*/  ISETP.NE.U32.AND P0, PT, RZ, UR4, PT ;  /* 0x00000004ff007c0c */ /* 0x000fc8000bf05070 */
[----:B------:R-:W-:-:S13]  /*0d90*/  ISETP.NE.AND.EX P0, PT, RZ, UR5, PT, P0 ;  /* 0x00000005ff007c0c */ /* 0x000fda000bf05300 */
[----:B------:R-:W-:Y:S05]  /*0da0*/  @!P0 BRA `(.L_x_10) ;  /* 0x00000000001c8947 */ /* 0x000fea0003800000 */
[----:B0-----:R-:W0:Y:S02]  /*0db0*/  LDC.64 R4, c[0x0][0x5a0] ;  /* 0x00016800ff047b82 */ /* 0x001e240000000a00 */
[----:B0-----:R-:W2:Y:S02]  /*0dc0*/  LDG.E.64 R4, desc[UR36][R4.64] ;  /* 0x0000002404047981 */ /* 0x001ea4000c1e1b00 */
[----:B--2---:R-:W-:-:S04]  /*0dd0*/  ISETP.NE.U32.AND P0, PT, R4, RZ, PT ;  /* 0x000000ff0400720c */ /* 0x004fc80003f05070 */
[----:B------:R-:W-:-:S13]  /*0de0*/  ISETP.NE.AND.EX P0, PT, R5, RZ, PT, P0 ;  /* 0x000000ff0500720c */ /* 0x000fda0003f05300 */
[----:B------:R-:W-:Y:S05]  /*0df0*/  @!P0 BRA `(.L_x_10) ;  /* 0x0000000000088947 */ /* 0x000fea0003800000 */
[----:B-1----:R0:W5:Y:S01]  /*0e00*/  LD.E R155, desc[UR36][R4.64] ;  /* 0x00000024049b7980 */ /* 0x002162000c101900 */
[----:B------:R-:W-:Y:S05]  /*0e10*/  BRA `(.L_x_11) ;  /* 0x0000000000247947 */ /* 0x000fea0003800000 */
.L_x_10:
[----:B------:R-:W-:Y:S02]  /*0e20*/  ULDC.64 UR4, c[0x0][0x590] ;  /* 0x0001640000047ab9 */ /* 0x000fe40000000a00 */
[----:B------:R-:W-:-:S04]  /*0e30*/  ISETP.NE.U32.AND P0, PT, RZ, UR4, PT ;  /* 0x00000004ff007c0c */ /* 0x000fc8000bf05070 */
[----:B------:R-:W-:-:S13]  /*0e40*/  ISETP.NE.AND.EX P0, PT, RZ, UR5, PT, P0 ;  /* 0x00000005ff007c0c */ /* 0x000fda000bf05300 */
[----:B------:R-:W-:Y:S05]  /*0e50*/  @!P0 BRA `(.L_x_12) ;  /* 0x00000000000c8947 */ /* 0x000fea0003800000 */
[----:B0-----:R-:W1:Y:S02]  /*0e60*/  LDC.64 R4, c[0x0][0x590] ;  /* 0x00016400ff047b82 */ /* 0x001e640000000a00 */
[----:B-1----:R1:W5:Y:S01]  /*0e70*/  LDG.E R155, desc[UR36][R4.64] ;  /* 0x00000024049b7981 */ /* 0x002362000c1e1900 */
[----:B------:R-:W-:Y:S05]  /*0e80*/  BRA `(.L_x_11) ;  /* 0x0000000000087947 */ /* 0x000fea0003800000 */
.L_x_12:
[----:B------:R-:W-:Y:S02]  /*0e90*/  ULDC UR4, c[0x0][0x584] ;  /* 0x0001610000047ab9 */ /* 0x000fe40000000800 */
[----:B-1----:R-:W-:-:S07]  /*0ea0*/  IMAD.U32 R155, RZ, RZ, UR4 ;  /* 0x00000004ff9b7e24 */ /* 0x002fce000f8e00ff */
.L_x_11:
[----:B------:R-:W-:-:S13]  /*0eb0*/  LOP3.LUT P0, RZ, R0, 0xff, RZ, 0xc0, !PT ;  /* 0x000000ff00ff7812 */ /* 0x000fda000780c0ff */
[----:B------:R-:W-:Y:S05]  /*0ec0*/  @!P0 EXIT ;  /* 0x000000000000894d */ /* 0x000fea0003800000 */
[----:B------:R-:W-:Y:S01]  /*0ed0*/  ULDC UR4, c[0x0][0x28c] ;  /* 0x0000a30000047ab9 */ /* 0x000fe20000000800 */
[----:B------:R-:W-:Y:S01]  /*0ee0*/  LOP3.LUT R164, R19, 0x1, RZ, 0xfc, !PT ;  /* 0x0000000113a47812 */ /* 0x000fe200078efcff */
[----:B------:R-:W-:Y:S01]  /*0ef0*/  UIADD3 UR4, UR4, 0x7f, URZ ;  /* 0x0000007f04047890 */ /* 0x000fe2000fffe03f */
[----:B------:R-:W-:Y:S01]  /*0f00*/  UMOV UR38, URZ ;  /* 0x0000003f00267c82 */ /* 0x000fe20008000000 */
[----:B------:R-:W-:Y:S02]  /*0f10*/  UMOV UR39, URZ ;  /* 0x0000003f00277c82 */ /* 0x000fe40008000000 */
[----:B------:R-:W-:-:S04]  /*0f20*/  USHF.R.S32.HI UR5, URZ, 0x1f, UR4 ;  /* 0x0000001f3f057899 */ /* 0x000fc80008011404 */
[----:B------:R-:W-:-:S04]  /*0f30*/  ULEA.HI UR5, UR5, UR4, URZ, 0x7 ;  /* 0x0000000405057291 */ /* 0x000fc8000f8f383f */
[----:B------:R-:W-:-:S12]  /*0f40*/  USHF.R.S32.HI UR40, URZ, 0x7, UR5 ;  /* 0x000000073f287899 */ /* 0x000fd80008011405 */
.L_x_284:
[----:B------:R-:W-:Y:S01]  /*0f50*/  LOP3.LUT R0, R18, 0x80, RZ, 0xc0, !PT ;  /* 0x0000008012007812 */ /* 0x000fe200078ec0ff */
[----:B--2---:R-:W2:Y:S01]  /*0f60*/  S2UR UR7, SR_CgaCtaId ;  /* 0x00000000000779c3 */ /* 0x004ea20000008800 */
[----:B------:R-:W-:Y:S02]  /*0f70*/  UMOV UR6, 0x400 ;  /* 0x0000040000067882 */ /* 0x000fe40000000000 */
[----:B------:R-:W-:-:S06]  /*0f80*/  SHF.R.U32.HI R0, RZ, 0x7, R0 ;  /* 0x00000007ff007819 */ /* 0x000fcc0000011600 */
[----:B---3--:R-:W3:Y:S01]  /*0f90*/  SHFL.IDX PT, R0, R0, RZ, 0x1f ;  /* 0x00001fff00007589 */ /* 0x008ee200000e0000 */
[----:B--2---:R-:W-:Y:S01]  /*0fa0*/  ULEA UR42, UR7, UR6, 0x18 ;  /* 0x00000006072a7291 */ /* 0x004fe2000f8ec03f */
[----:B---3--:R-:W-:-:S13]  /*0fb0*/  R2UR UR4, R0 ;  /* 0x00000000000472ca */ /* 0x008fda00000e0000 */
[----:B------:R-:W-:-:S04]  /*0fc0*/  ULEA.HI UR5, UR4, UR4, URZ, 0x1 ;  /* 0x0000000404057291 */ /* 0x000fc8000f8f083f */
[----:B------:R-:W-:-:S04]  /*0fd0*/  ULOP3.LUT UR5, UR5, 0x7fffe, URZ, 0xc0, !UPT ;  /* 0x0007fffe05057892 */ /* 0x000fc8000f8ec03f */
[----:B------:R-:W-:-:S03]  /*0fe0*/  UIADD3 UR5, UR4, -UR5, URZ ;  /* 0x8000000504057290 */ /* 0x000fc6000fffe03f */
[----:B------:R-:W-:Y:S01]  /*0ff0*/  ULDC UR4, c[0x0][0x28c] ;  /* 0x0000a30000047ab9 */ /* 0x000fe20000000800 */
[----:B------:R-:W-:Y:S01]  /*1000*/  ULEA UR5, UR5, UR42, 0xd ;  /* 0x0000002a05057291 */ /* 0x000fe2000f8e683f */
[----:B------:R-:W-:-:S03]  /*1010*/  ISETP.LT.AND P0, PT, RZ, UR4, PT ;  /* 0x00000004ff007c0c */ /* 0x000fc6000bf01270 */
[----:B------:R-:W-:-:S04]  /*1020*/  UIADD3 UR5, UR5, 0x100, URZ ;  /* 0x0000010005057890 */ /* 0x000fc8000fffe03f */
[----:B------:R-:W-:-:S04]  /*1030*/  USHF.R.U32.HI UR5, URZ, 0x4, UR5 ;  /* 0x000000043f057899 */ /* 0x000fc80008011605 */
[----:B------:R-:W-:Y:S02]  /*1040*/  ULOP3.LUT UR41, UR5, 0x3fff, URZ, 0xc0, !UPT ;  /* 0x00003fff05297892 */ /* 0x000fe4000f8ec03f */
[----:B-1--45:R-:W-:Y:S10]  /*1050*/  @P0 BRA `(.L_x_13) ;  /* 0x0000000000400947 */ /* 0x032ff40003800000 */
[----:B------:R-:W-:Y:S01]  /*1060*/  MOV R0, 0x0 ;  /* 0x0000000000007802 */ /* 0x000fe20000000f00 */
[----:B------:R-:W-:Y:S01]  /*1070*/  ULDC.64 UR4, c[0x4][0x68] ;  /* 0x01001a0000047ab9 */ /* 0x000fe20000000a00 */
[----:B------:R-:W-:Y:S01]  /*1080*/  ULDC.64 UR6, c[0x4][0x8] ;  /* 0x0100020000067ab9 */ /* 0x000fe20000000a00 */
[----:B01----:R-:W-:Y:S01]  /*1090*/  IMAD.U32 R4, RZ, RZ, UR4 ;  /* 0x00000004ff047e24 */ /* 0x003fe2000f8e00ff */
[----:B------:R0:W1:Y:S01]  /*10a0*/  LDC.64 R14, c[0x4][R0] ;  /* 0x01000000000e7b82 */ /* 0x0000620000000a00 */
[----:B------:R-:W-:Y:S01]  /*10b0*/  IMAD.U32 R5, RZ, RZ, UR5 ;  /* 0x00000005ff057e24 */ /* 0x000fe2000f8e00ff */
[----:B------:R-:W-:Y:S01]  /*10c0*/  ULDC.64 UR4, c[0x4][0x70] ;  /* 0x01001c0000047ab9 */ /* 0x000fe20000000a00 */
[----:B------:R-:W-:Y:S01]  /*10d0*/  IMAD.U32 R10, RZ, RZ, UR6 ;  /* 0x00000006ff0a7e24 */ /* 0x000fe2000f8e00ff */
[----:B------:R-:W-:Y:S01]  /*10e0*/  MOV R12, 0x1 ;  /* 0x00000001000c7802 */ /* 0x000fe20000000f00 */
[----:B------:R-:W-:Y:S02]  /*10f0*/  IMAD.U32 R6, RZ, RZ, UR4 ;  /* 0x00000004ff067e24 */ /* 0x000fe4000f8e00ff */
[----:B------:R-:W-:-:S02]  /*1100*/  IMAD.U32 R7, RZ, RZ, UR5 ;  /* 0x00000005ff077e24 */ /* 0x000fc4000f8e00ff */
[----:B------:R-:W-:Y:S02]  /*1110*/  IMAD.U32 R11, RZ, RZ, UR7 ;  /* 0x00000007ff0b7e24 */ /* 0x000fe4000f8e00ff */
[----:B------:R-:W-:Y:S02]  /*1120*/  IMAD.MOV.U32 R8, RZ, RZ, 0x1e1 ;  /* 0x000001e1ff087424 */ /* 0x000fe400078e00ff */
[----:B0-----:R-:W-:-:S07]  /*1130*/  IMAD.MOV.U32 R13, RZ, RZ, RZ ;  /* 0x000000ffff0d7224 */ /* 0x001fce00078e00ff */
[----:B------:R-:W-:-:S07]  /*1140*/  LEPC R20, `(.L_x_13) ;  /* 0x000000001014794e */ /* 0x000fce0000000000 */
[----:B-1---5:R-:W-:Y:S05]  /*1150*/  CALL.ABS.NOINC R14 ;  /* 0x000000000e007343 */ /* 0x022fea0003c00000 */
.L_x_13:
[----:B------:R-:W-:-:S13]  /*1160*/  ISETP.NE.AND P0, PT, R164, 0x3, PT ;  /* 0x00000003a400780c */ /* 0x000fda0003f05270 */
[----:B------:R-:W-:Y:S05]  /*1170*/  @!P0 BRA `(.L_x_14) ;  /* 0x0000000000048947 */ /* 0x000fea0003800000 */
[----:B------:R-:W-:Y:S01]  /*1180*/  BPT.TRAP 0x1 ;  /* 0x000000040000795c */ /* 0x000fe20000300000 */
.L_x_14:
[----:B------:R-:W-:Y:S02]  /*1190*/  IMAD.U32 R3, RZ, RZ, UR39 ;  /* 0x00000027ff037e24 */ /* 0x000fe4000f8e00ff */
[----:B------:R-:W-:-:S03]  /*11a0*/  IMAD.U32 R0, RZ, RZ, UR38 ;  /* 0x00000026ff007e24 */ /* 0x000fc6000f8e00ff */
[----:B------:R-:W-:Y:S02]  /*11b0*/  LEA R3, R3, UR42, 0x3 ;  /* 0x0000002a03037c11 */ /* 0x000fe4000f8e18ff */
[----:B------:R-:W-:-:S04]  /*11c0*/  SHF.L.U32 R0, R0, 0x1f, RZ ;  /* 0x0000001f00007819 */ /* 0x000fc800000006ff */
[----:B------:R2:W3:Y:S01]  /*11d0*/  SYNCS.PHASECHK.TRANS64.TRYWAIT P1, [R3+URZ], R0 ;  /* 0x00000000030075a7 */ /* 0x0004e2000802017f */
[----:B------:R-:W-:Y:S05]  /*11e0*/  @!P0 BRA `(.L_x_15) ;  /* 0x0000000000048947 */ /* 0x000fea0003800000 */
[----:B------:R-:W-:Y:S01]  /*11f0*/  BPT.TRAP 0x1 ;  /* 0x000000040000795c */ /* 0x000fe20000300000 */
.L_x_15:
[----:B---3--:R-:W-:Y:S05]  /*1200*/  @P1 BRA `(.L_x_16) ;  /* 0x0000000000081947 */ /* 0x008fea0003800000 */
[----:B------:R-:W3:Y:S02]  /*1210*/  SYNCS.PHASECHK.TRANS64.TRYWAIT P1, [R3+URZ], R0 ;  /* 0x00000000030075a7 */ /* 0x000ee4000802017f */
[----:B---3--:R-:W-:Y:S05]  /*1220*/  @!P1 BRA `(.L_x_17) ;  /* 0x000000b400dc9947 */ /* 0x008fea0003800000 */
.L_x_16:
[----:B------:R-:W-:-:S04]  /*1230*/  UISETP.LT.AND UP0, UPT, UR40, 0x1, UPT ;  /* 0x000000012800788c */ /* 0x000fc8000bf01270 */
[----:B------:R-:W-:-:S04]  /*1240*/  USEL UR4, UR40, 0x1, UP0 ;  /* 0x0000000128047887 */ /* 0x000fc80008000000 */
[----:B------:R-:W-:-:S06]  /*1250*/  UIADD3 UR4, UR40, -UR4, URZ ;  /* 0x8000000428047290 */ /* 0x000fcc000fffe03f */
[----:B--23--:R-:W-:Y:S01]  /*1260*/  IMAD.U32 R0, RZ, RZ, UR4 ;  /* 0x00000004ff007e24 */ /* 0x00cfe2000f8e00ff */
[----:B------:R-:W-:Y:S05]  /*1270*/  WARPSYNC.ALL ;  /* 0x0000000000007948 */ /* 0x000fea0003800000 */
[----:B------:R-:W-:Y:S01]  /*1280*/  ISETP.GE.AND P1, PT, R0, 0x1, PT ;  /* 0x000000010000780c */ /* 0x000fe20003f26270 */
[----:B------:R-:W-:Y:S01]  /*1290*/  UIADD3 UR4, UR42, 0x50100, URZ ;  /* 0x000501002a047890 */ /* 0x000fe2000fffe03f */
[----:B------:R-:W-:Y:S01]  /*12a0*/  WARPGROUP.ARRIVE ;  /* 0x00000000000079c5 */ /* 0x000fe20000000000 */
[----:B------:R-:W-:Y:S01]  /*12b0*/  UMOV UR9, 0x40000040 ;  /* 0x4000004000097882 */ /* 0x000fe20000000000 */
[----:B------:R-:W-:Y:S01]  /*12c0*/  UMOV UR11, 0x40000040 ;  /* 0x40000040000b7882 */ /* 0x000fe20000000000 */
[----:B------:R-:W-:Y:S01]  /*12d0*/  USHF.R.U32.HI UR4, URZ, 0x4, UR4 ;  /* 0x000000043f047899 */ /* 0x000fe20008011604 */
[----:B------:R-:W-:Y:S01]  /*12e0*/  UMOV UR15, UR11 ;  /* 0x0000000b000f7c82 */ /* 0x000fe20008000000 */
[----:B------:R-:W-:-:S02]  /*12f0*/  UMOV UR13, 0x40000040 ;  /* 0x40000040000d7882 */ /* 0x000fc40000000000 */
[----:B------:R-:W-:Y:S02]  /*1300*/  ULOP3.LUT UR5, UR4, 0x3fff, URZ, 0xc0, !UPT ;  /* 0x00003fff04057892 */ /* 0x000fe4000f8ec03f */
[----:B------:R-:W-:Y:S02]  /*1310*/  ULOP3.LUT UR4, UR41, 0x10000, URZ, 0xfc, !UPT ;  /* 0x0001000029047892 */ /* 0x000fe4000f8efc3f */
[----:B------:R-:W-:Y:S02]  /*1320*/  ULOP3.LUT UR5, UR5, 0x10000, URZ, 0xfc, !UPT ;  /* 0x0001000005057892 */ /* 0x000fe4000f8efc3f */
[----:B------:R-:W-:Y:S02]  /*1330*/  ULEA UR8, UR39, UR4, 0xc ;  /* 0x0000000427087291 */ /* 0x000fe4000f8e603f */
[----:B------:R-:W-:Y:S02]  /*1340*/  ULEA UR6, UR39, UR5, 0xb ;  /* 0x0000000527067291 */ /* 0x000fe4000f8e583f */
[----:B------:R-:W-:-:S05]  /*1350*/  UIADD3 UR12, UR8, 0x400, URZ ;  /* 0x00000400080c7890 */ /* 0x000fca000fffe03f */
[----:B------:R-:W-:Y:S02]  /*1360*/  UMOV UR10, UR6 ;  /* 0x00000006000a7c82 */ /* 0x000fe40008000000 */
[----:B------:R-:W-:Y:S01]  /*1370*/  HGMMA.64x128x16.F32.BF16 R88, gdesc[UR8], RZ, !UPT, gsb0 ;  /* 0x01e00000085879f0 */ /* 0x000fe2000c0018ff */
[----:B------:R-:W-:Y:S02]  /*1380*/  UMOV UR14, UR10 ;  /* 0x0000000a000e7c82 */ /* 0x000fe40008000000 */
[----:B------:R-:W-:Y:S02]  /*1390*/  WARPGROUP.DEPBAR.LE gsb0, 0x0 ;  /* 0x00008000000079c5 */ /* 0x000fe40000010000 */
[----:B------:R-:W-:-:S07]  /*13a0*/  WARPGROUP.ARRIVE ;  /* 0x00000000000079c5 */ /* 0x000fce0000000000 */
[----:B------:R-:W-:Y:S01]  /*13b0*/  HGMMA.64x128x16.F32.BF16 R24, gdesc[UR12], RZ, !UPT, gsb0 ;  /* 0x01e000000c1879f0 */ /* 0x000fe2000c0018ff */
[----:B------:R-:W-:Y:S02]  /*13c0*/  UIADD3 UR12, UR8, 0x2, URZ ;  /* 0x00000002080c7890 */ /* 0x000fe4000fffe03f */
[----:B------:R-:W-:Y:S01]  /*13d0*/  UIADD3 UR14, UR6, 0x2, URZ ;  /* 0x00000002060e7890 */ /* 0x000fe2000fffe03f */
[----:B------:R-:W-:Y:S01]  /*13e0*/  UMOV UR13, 0x40000040 ;  /* 0x40000040000d7882 */ /* 0x000fe20000000000 */
[----:B------:R-:W-:Y:S01]  /*13f0*/  UMOV UR15, 0x40000040 ;  /* 0x40000040000f7882 */ /* 0x000fe20000000000 */
[----:B------:R-:W-:Y:S02]  /*1400*/  WARPGROUP.DEPBAR.LE gsb0, 0x0 ;  /* 0x00008000000079c5 */ /* 0x000fe40000010000 */
[----:B------:R-:W-:-:S06]  /*1410*/  WARPGROUP.ARRIVE ;  /* 0x00000000000079c5 */ /* 0x000fcc0000000000 */
[----:B------:R-:W-:Y:S01]  /*1420*/  HGMMA.64x128x16.F32.BF16 R88, gdesc[UR12], R88, gsb0 ;  /* 0x01e000000c5879f0 */ /* 0x000fe20008001858 */
[----:B------:R-:W-:Y:S01]  /*1430*/  UIADD3 UR12, UR8, 0x402, URZ ;  /* 0x00000402080c7890 */ /* 0x000fe2000fffe03f */
[----:B------:R-:W-:Y:S01]  /*1440*/  UMOV UR13, 0x40000040 ;  /* 0x40000040000d7882 */ /* 0x000fe20000000000 */
[----:B------:R-:W-:Y:S02]  /*1450*/  WARPGROUP.DEPBAR.LE gsb0, 0x0 ;  /* 0x00008000000079c5 */ /* 0x000fe40000010000 */
[----:B------:R-:W-:-:S07]  /*1460*/  WARPGROUP.ARRIVE ;  /* 0x00000000000079c5 */ /* 0x000fce0000000000 */
[----:B------:R-:W-:Y:S01]  /*1470*/  HGMMA.64x128x16.F32.BF16 R24, gdesc[UR12], R24, gsb0 ;  /* 0x01e000000c1879f0 */ /* 0x000fe20008001818 */
        /* <DEDUP_REMOVED lines=71> */
[----:B------:R-:W-:Y:S03]  /*18f0*/  HGMMA.64x128x16.F32.BF16 R24, gdesc[UR12], R24, gsb0 ;  /* 0x01e000000c1879f0 */ /* 0x000fe60008001818 */
[----:B------:R-:W-:Y:S02]  /*1900*/  WARPGROUP.DEPBAR.LE gsb0, 0x0 ;  /* 0x00008000000079c5 */ /* 0x000fe40000010000 */
[----:B------:R-:W-:Y:S05]  /*1910*/  @!P1 BRA `(.L_x_18) ;  /* 0x00000008002c9947 */ /* 0x000fea0003800000 */
[----:B------:R-:W-:-:S04]  /*1920*/  UIADD3 UR6, UR39, 0x1, URZ ;  /* 0x0000000127067890 */ /* 0x000fc8000fffe03f */
[----:B------:R-:W-:-:S04]  /*1930*/  UISETP.NE.AND UP0, UPT, UR6, 0x5, UPT ;  /* 0x000000050600788c */ /* 0x000fc8000bf05270 */
[----:B------:R-:W-:Y:S02]  /*1940*/  USEL UR7, URZ, 0x1, UP0 ;  /* 0x000000013f077887 */ /* 0x000fe40008000000 */
[----:B------:R-:W-:Y:S02]  /*1950*/  USEL UR6, UR6, URZ, UP0 ;  /* 0x0000003f06067287 */ /* 0x000fe40008000000 */
[----:B------:R-:W-:-:S06]  /*1960*/  ULOP3.LUT UR7, UR38, UR7, URZ, 0x3c, !UPT ;  /* 0x0000000726077292 */ /* 0x000fcc000f8e3c3f */
[----:B01----:R-:W-:Y:S01]  /*1970*/  IMAD.U32 R5, RZ, RZ, UR7 ;  /* 0x00000007ff057e24 */ /* 0x003fe2000f8e00ff */
[----:B------:R-:W-:-:S06]  /*1980*/  UMOV UR7, UR39 ;  /* 0x0000002700077c82 */ /* 0x000fcc0008000000 */
.L_x_25:
[----:B01----:R-:W-:Y:S05]  /*1990*/  @!P0 BRA `(.L_x_19) ;  /* 0x0000000000048947 */ /* 0x003fea0003800000 */
[----:B------:R-:W-:Y:S01]  /*19a0*/  BPT.TRAP 0x1 ;  /* 0x000000040000795c */ /* 0x000fe20000300000 */
.L_x_19:
[----:B------:R-:W0:Y:S01]  /*19b0*/  S2UR UR9, SR_CgaCtaId ;  /* 0x00000000000979c3 */ /* 0x000e220000008800 */
[----:B------:R-:W-:Y:S01]  /*19c0*/  UMOV UR8, 0x400 ;  /* 0x0000040000087882 */ /* 0x000fe20000000000 */
[----:B------:R-:W-:Y:S01]  /*19d0*/  SHF.L.U32 R3, R5, 0x1f, RZ ;  /* 0x0000001f05037819 */ /* 0x000fe200000006ff */
[----:B0-----:R-:W-:-:S04]  /*19e0*/  ULEA UR8, UR9, UR8, 0x18 ;  /* 0x0000000809087291 */ /* 0x001fc8000f8ec03f */
[----:B------:R-:W-:-:S09]  /*19f0*/  ULEA UR9, UR6, UR8, 0x3 ;  /* 0x0000000806097291 */ /* 0x000fd2000f8e183f */
[----:B------:R0:W1:Y:S01]  /*1a00*/  SYNCS.PHASECHK.TRANS64.TRYWAIT P1, [UR9], R3 ;  /* 0x00000003ff0075a7 */ /* 0x0000620008020149 */
[----:B------:R-:W-:Y:S05]  /*1a10*/  @!P0 BRA `(.L_x_20) ;  /* 0x0000000000048947 */ /* 0x000fea0003800000 */
[----:B------:R-:W-:Y:S01]  /*1a20*/  BPT.TRAP 0x1 ;  /* 0x000000040000795c */ /* 0x000fe20000300000 */
.L_x_20:
[----:B-1----:R-:W-:Y:S05]  /*1a30*/  @P1 BRA `(.L_x_21) ;  /* 0x0000000000081947 */ /* 0x002fea0003800000 */
[----:B------:R-:W1:Y:S02]  /*1a40*/  SYNCS.PHASECHK.TRANS64.TRYWAIT P1, [UR9], R3 ;  /* 0x00000003ff0075a7 */ /* 0x000e640008020149 */
[----:B-1----:R-:W-:Y:S05]  /*1a50*/  @!P1 BRA `(.L_x_22) ;  /* 0x000000ac00e49947 */ /* 0x002fea0003800000 */
.L_x_21:
[----:B------:R-:W-:Y:S01]  /*1a60*/  ULEA UR12, UR6, UR4, 0xc ;  /* 0x00000004060c7291 */ /* 0x000fe2000f8e603f */
[----:B------:R-:W-:Y:S01]  /*1a70*/  WARPGROUP.ARRIVE ;  /* 0x00000000000079c5 */ /* 0x000fe20000000000 */
[----:B------:R-:W-:Y:S01]  /*1a80*/  ULEA UR10, UR6, UR5, 0xb ;  /* 0x00000005060a7291 */ /* 0x000fe2000f8e583f */
[----:B------:R-:W-:Y:S01]  /*1a90*/  UMOV UR13, 0x40000040 ;  /* 0x40000040000d7882 */ /* 0x000fe20000000000 */
[----:B------:R-:W-:Y:S01]  /*1aa0*/  UMOV UR15, 0x40000040 ;  /* 0x40000040000f7882 */ /* 0x000fe20000000000 */
[----:B------:R-:W-:Y:S01]  /*1ab0*/  UIADD3 UR16, UR12, 0x400, URZ ;  /* 0x000004000c107890 */ /* 0x000fe2000fffe03f */
[----:B------:R-:W-:-:S03]  /*1ac0*/  UMOV UR19, UR15 ;  /* 0x0000000f00137c82 */ /* 0x000fc60008000000 */
[----:B------:R-:W-:Y:S01]  /*1ad0*/  UMOV UR14, UR10 ;  /* 0x0000000a000e7c82 */ /* 0x000fe20008000000 */
[----:B------:R-:W-:Y:S01]  /*1ae0*/  UMOV UR17, 0x40000040 ;  /* 0x4000004000117882 */ /* 0x000fe20000000000 */
[----:B------:R-:W-:Y:S01]  /*1af0*/  HGMMA.64x128x16.F32.BF16 R88, gdesc[UR12], R88, gsb0 ;  /* 0x01e000000c5879f0 */ /* 0x000fe20008001858 */
[----:B------:R-:W-:Y:S02]  /*1b00*/  UMOV UR18, UR14 ;  /* 0x0000000e00127c82 */ /* 0x000fe40008000000 */
        /* <DEDUP_REMOVED lines=89> */
[----:B------:R-:W-:Y:S01]  /*20a0*/  BPT.TRAP 0x1 ;  /* 0x000000040000795c */ /* 0x000fe20000300000 */
.L_x_23:
[----:B------:R-:W-:Y:S01]  /*20b0*/  ULEA UR8, UR7, UR8, 0x3 ;  /* 0x0000000807087291 */ /* 0x000fe2000f8e183f */
[----:B------:R-:W-:-:S03]  /*20c0*/  ISETP.GT.U32.AND P1, PT, R19, 0x1, PT ;  /* 0x000000011300780c */ /* 0x000fc60003f24070 */
[----:B------:R-:W-:-:S04]  /*20d0*/  UIADD3 UR8, UR8, 0x28, URZ ;  /* 0x0000002808087890 */ /* 0x000fc8000fffe03f */
[----:B------:R-:W-:-:S09]  /*20e0*/  UPRMT UR8, URZ, 0x654, UR8 ;  /* 0x000006543f087896 */ /* 0x000fd20008000008 */
[----:B------:R-:W-:Y:S01]  /*20f0*/  SYNCS.ARRIVE.TRANS64.RED.A1T0 RZ, [UR8], RZ ;  /* 0x000000ffffff79a7 */ /* 0x000fe20008100408 */
[----:B------:R-:W-:Y:S05]  /*2100*/  @P1 BRA `(.L_x_24) ;  /* 0x0000000000041947 */ /* 0x000fea0003800000 */
[----:B------:R-:W-:Y:S01]  /*2110*/  BPT.TRAP 0x1 ;  /* 0x000000040000795c */ /* 0x000fe20000300000 */
.L_x_24:
[----:B------:R-:W-:Y:S01]  /*2120*/  UIADD3 UR6, UR6, 0x1, URZ ;  /* 0x0000000106067890 */ /* 0x000fe2000fffe03f */
[C---:B------:R-:W-:Y:S01]  /*2130*/  ISETP.GT.AND P1, PT, R0.reuse, 0x1, PT ;  /* 0x000000010000780c */ /* 0x040fe20003f24270 */
[----:B------:R-:W-:Y:S01]  /*2140*/  UIADD3 UR7, UR7, 0x1, URZ ;  /* 0x0000000107077890 */ /* 0x000fe2000fffe03f */
[----:B------:R-:W-:Y:S01]  /*2150*/  VIADD R0, R0, 0xffffffff ;  /* 0xffffffff00007836 */ /* 0x000fe20000000000 */
[----:B------:R-:W-:Y:S02]  /*2160*/  UISETP.NE.AND UP0, UPT, UR6, 0x5, UPT ;  /* 0x000000050600788c */ /* 0x000fe4000bf05270 */
[----:B------:R-:W-:Y:S02]  /*2170*/  UISETP.NE.AND UP1, UPT, UR7, 0x5, UPT ;  /* 0x000000050700788c */ /* 0x000fe4000bf25270 */
[----:B------:R-:W-:Y:S02]  /*2180*/  USEL UR8, URZ, 0x1, UP0 ;  /* 0x000000013f087887 */ /* 0x000fe40008000000 */
[----:B------:R-:W-:-:S02]  /*2190*/  USEL UR6, UR6, URZ, UP0 ;  /* 0x0000003f06067287 */ /* 0x000fc40008000000 */
[----:B------:R-:W-:Y:S02]  /*21a0*/  USEL UR7, UR7, URZ, UP1 ;  /* 0x0000003f07077287 */ /* 0x000fe40008800000 */
[----:B------:R-:W-:Y:S01]  /*21b0*/  LOP3.LUT R5, R5, UR8, RZ, 0x3c, !PT ;  /* 0x0000000805057c12 */ /* 0x000fe2000f8e3cff */
[----:B------:R-:W-:Y:S09]  /*21c0*/  @P1 BRA `(.L_x_25) ;  /* 0xfffffff400f01947 */ /* 0x000ff2000383ffff */
.L_x_18:
[----:B------:R-:W2:Y:S02]  /*21d0*/  LDC R0, c[0x0][0x28c] ;  /* 0x0000a300ff007b82 */ /* 0x000ea40000000800 */
[----:B--2---:R-:W-:-:S13]  /*21e0*/  ISETP.GE.AND P1, PT, R0, 0x1, PT ;  /* 0x000000010000780c */ /* 0x004fda0003f26270 */
[----:B------:R-:W-:Y:S05]  /*21f0*/  @!P1 BRA `(.L_x_26) ;  /* 0x0000000000489947 */ /* 0x000fea0003800000 */
[----:B------:R-:W-:Y:S05]  /*2200*/  @!P0 BRA `(.L_x_27) ;  /* 0x0000000000048947 */ /* 0x000fea0003800000 */
[----:B------:R-:W-:Y:S01]  /*2210*/  BPT.TRAP 0x1 ;  /* 0x000000040000795c */ /* 0x000fe20000300000 */
.L_x_27:
[----:B------:R-:W2:Y:S01]  /*2220*/  S2UR UR7, SR_CgaCtaId ;  /* 0x00000000000779c3 */ /* 0x000ea20000008800 */
[----:B------:R-:W-:Y:S01]  /*2230*/  UISETP.LT.AND UP0, UPT, UR40, 0x1, UPT ;  /* 0x000000012800788c */ /* 0x000fe2000bf01270 */
[----:B------:R-:W-:-:S03]  /*2240*/  ISETP.GT.U32.AND P0, PT, R19, 0x1, PT ;  /* 0x000000011300780c */ /* 0x000fc60003f04070 */
[----:B------:R-:W-:-:S04]  /*2250*/  USEL UR6, UR40, 0x1, UP0 ;  /* 0x0000000128067887 */ /* 0x000fc80008000000 */
[----:B------:R-:W-:-:S04]  /*2260*/  UIADD3 UR6, UR39, UR40, -UR6 ;  /* 0x0000002827067290 */ /* 0x000fc8000fffe806 */
[----:B------:R-:W-:-:S04]  /*2270*/  UIMAD.WIDE.U32 UR4, UR6, -0x33333333, URZ ;  /* 0xcccccccd060478a5 */ /* 0x000fc8000f8e003f */
[----:B------:R-:W-:-:S03]  /*2280*/  USHF.R.U32.HI UR4, URZ, 0x2, UR5 ;  /* 0x000000023f047899 */ /* 0x000fc60008011605 */
[----:B------:R-:W-:Y:S01]  /*2290*/  UMOV UR5, 0x400 ;  /* 0x0000040000057882 */ /* 0x000fe20000000000 */
[----:B------:R-:W-:Y:S02]  /*22a0*/  UIMAD UR6, UR4, -0x5, UR6 ;  /* 0xfffffffb040678a4 */ /* 0x000fe4000f8e0206 */
[----:B--2---:R-:W-:-:S04]  /*22b0*/  ULEA UR5, UR7, UR5, 0x18 ;  /* 0x0000000507057291 */ /* 0x004fc8000f8ec03f */
[----:B------:R-:W-:-:S04]  /*22c0*/  ULEA UR6, UR6, UR5, 0x3 ;  /* 0x0000000506067291 */ /* 0x000fc8000f8e183f */
[----:B------:R-:W-:-:S04]  /*22d0*/  UIADD3 UR6, UR6, 0x28, URZ ;  /* 0x0000002806067890 */ /* 0x000fc8000fffe03f */
[----:B------:R-:W-:-:S09]  /*22e0*/  UPRMT UR6, URZ, 0x654, UR6 ;  /* 0x000006543f067896 */ /* 0x000fd20008000006 */
[----:B------:R-:W-:Y:S01]  /*22f0*/  SYNCS.ARRIVE.TRANS64.RED.A1T0 RZ, [UR6], RZ ;  /* 0x000000ffffff79a7 */ /* 0x000fe20008100406 */
[----:B------:R-:W-:Y:S05]  /*2300*/  @P0 BRA `(.L_x_26) ;  /* 0x0000000000040947 */ /* 0x000fea0003800000 */
[----:B------:R-:W-:Y:S01]  /*2310*/  BPT.TRAP 0x1 ;  /* 0x000000040000795c */ /* 0x000fe20000300000 */
.L_x_26:
[----:B------:R-:W2:Y:S01]  /*2320*/  LDC R6, c[0x0][0x288] ;  /* 0x0000a200ff067b82 */ /* 0x000ea20000000800 */
[C---:B01----:R-:W-:Y:S01]  /*2330*/  LOP3.LUT R4, R18.reuse, 0x60, RZ, 0xc0, !PT ;  /* 0x0000006012047812 */ /* 0x043fe200078ec0ff */
[----:B------:R-:W-:Y:S01]  /*2340*/  IMAD.SHL.U32 R13, R153, 0x80, RZ ;  /* 0x00000080990d7824 */ /* 0x000fe200078e00ff */
[----:B------:R-:W-:Y:S01]  /*2350*/  UIADD3 UR39, UR40, UR39, URZ ;  /* 0x0000002728277290 */ /* 0x000fe2000fffe03f */
[----:B------:R-:W-:Y:S01]  /*2360*/  SHF.R.U32.HI R3, RZ, 0x2, R18 ;  /* 0x00000002ff037819 */ /* 0x000fe20000011612 */
[----:B------:R-:W-:Y:S01]  /*2370*/  ULDC UR7, c[0x0][0x284] ;  /* 0x0000a10000077ab9 */ /* 0x000fe20000000800 */
[----:B------:R-:W-:Y:S01]  /*2380*/  SHF.R.U32.HI R10, RZ, 0x1, R4 ;  /* 0x00000001ff0a7819 */ /* 0x000fe20000011604 */
[----:B------:R-:W-:Y:S01]  /*2390*/  UISETP.GT.U32.AND UP0, UPT, UR39, 0x4, UPT ;  /* 0x000000042700788c */ /* 0x000fe2000bf04070 */
[----:B------:R-:W-:Y:S01]  /*23a0*/  LOP3.LUT R4, R18, 0x3, RZ, 0xc0, !PT ;  /* 0x0000000312047812 */ /* 0x000fe200078ec0ff */
[----:B------:R-:W-:Y:S01]  /*23b0*/  UISETP.GE.U32.AND UP1, UPT, UR40, 0x5, UPT ;  /* 0x000000052800788c */ /* 0x000fe2000bf26070 */
[----:B------:R-:W-:Y:S01]  /*23c0*/  LOP3.LUT R0, R22, 0x1, RZ, 0xc0, !PT ;  /* 0x0000000116007812 */ /* 0x000fe200078ec0ff */
[----:B------:R-:W-:Y:S01]  /*23d0*/  UISETP.LT.U32.AND UP0, UPT, UR40, 0x5, UP0 ;  /* 0x000000052800788c */ /* 0x000fe20008701070 */
[----:B------:R-:W-:Y:S01]  /*23e0*/  SHF.L.U32 R15, R152, 0x8, RZ ;  /* 0x00000008980f7819 */ /* 0x000fe200000006ff */
[----:B------:R-:W-:Y:S01]  /*23f0*/  ULDC.64 UR8, c[0x0][0x5d0] ;  /* 0x0001740000087ab9 */ /* 0x000fe20000000a00 */
[----:B------:R-:W-:Y:S01]  /*2400*/  LOP3.LUT R3, R3, 0x7, RZ, 0xc0, !PT ;  /* 0x0000000703037812 */ /* 0x000fe200078ec0ff */
[----:B------:R-:W-:Y:S01]  /*2410*/  IMAD.SHL.U32 R8, R0, 0x40, RZ ;  /* 0x0000004000087824 */ /* 0x000fe200078e00ff */
[----:B------:R-:W-:Y:S01]  /*2420*/  SHF.R.S32.HI R21, RZ, 0x1f, R23 ;  /* 0x0000001fff157819 */ /* 0x000fe20000011417 */
[----:B------:R-:W-:Y:S01]  /*2430*/  UIMAD.WIDE.U32 UR4, UR39, -0x33333333, URZ ;  /* 0xcccccccd270478a5 */ /* 0x000fe2000f8e003f */
[--C-:B------:R-:W-:Y:S01]  /*2440*/  IADD3 R5, RZ, -R10, -R3.reuse ;  /* 0x8000000aff057210 */ /* 0x100fe20007ffe803 */
[----:B------:R-:W-:Y:S01]  /*2450*/  USEL UR6, URZ, 0x1, !UP0 ;  /* 0x000000013f067887 */ /* 0x000fe2000c000000 */
[----:B------:R-:W-:Y:S01]  /*2460*/  LOP3.LUT R3, R8, 0x40, R3, 0xe2, !PT ;  /* 0x0000004008037812 */ /* 0x000fe200078ee203 */
[----:B------:R-:W-:Y:S01]  /*2470*/  IMAD.WIDE R8, R152, 0x100, RZ ;  /* 0x0000010098087825 */ /* 0x000fe200078e02ff */
[----:B------:R-:W-:Y:S01]  /*2480*/  USHF.R.U32.HI UR4, URZ, 0x2, UR5 ;  /* 0x000000023f047899 */ /* 0x000fe20008011605 */
[----:B--2---:R-:W-:-:S02]  /*2490*/  ISETP.GE.AND P0, PT, R13, R6, PT ;  /* 0x000000060d00720c */ /* 0x004fc40003f06270 */
[----:B------:R-:W-:Y:S01]  /*24a0*/  IMAD R12, R4, -0x2, R6 ;  /* 0xfffffffe040c7824 */ /* 0x000fe200078e0206 */
[----:B------:R-:W-:Y:S01]  /*24b0*/  ULOP3.LUT UR38, UR38, UR6, URZ, 0x3c, !UPT ;  /* 0x0000000626267292 */ /* 0x000fe2000f8e3c3f */
[----:B------:R-:W-:Y:S01]  /*24c0*/  IMAD.SHL.U32 R6, R18, 0x2, RZ ;  /* 0x0000000212067824 */ /* 0x000fe200078e00ff */
[----:B------:R-:W-:Y:S01]  /*24d0*/  ISETP.GE.OR P0, PT, R15, UR7, P0 ;  /* 0x000000070f007c0c */ /* 0x000fe20008706670 */
[----:B------:R-:W-:Y:S01]  /*24e0*/  IMAD R4, R21, UR8, RZ ;  /* 0x0000000815047c24 */ /* 0x000fe2000f8e02ff */
[----:B------:R-:W-:Y:S01]  /*24f0*/  LOP3.LUT R153, R8, R3, R10, 0xfe, !PT ;  /* 0x0000000308997212 */ /* 0x000fe200078efe0a */
[----:B------:R-:W-:Y:S01]  /*2500*/  IMAD R0, R0, -0x40, R5 ;  /* 0xffffffc000007824 */ /* 0x000fe200078e0205 */
[----:B------:R-:W-:Y:S01]  /*2510*/  LOP3.LUT R6, R13, 0x6, R6, 0xf8, !PT ;  /* 0x000000060d067812 */ /* 0x000fe200078ef806 */
[----:B------:R-:W-:Y:S01]  /*2520*/  IMAD R11, R23, UR9, R4 ;  /* 0x00000009170b7c24 */ /* 0x000fe2000f8e0204 */
[----:B------:R-:W-:Y:S01]  /*2530*/  UIMAD UR39, UR4, -0x5, UR39 ;  /* 0xfffffffb042778a4 */ /* 0x000fe2000f8e0227 */
[----:B------:R-:W-:Y:S01]  /*2540*/  IMAD.MOV.U32 R152, RZ, RZ, -0x1 ;  /* 0xffffffffff987424 */ /* 0x000fe200078e00ff */
[----:B------:R-:W-:Y:S01]  /*2550*/  SHF.R.S32.HI R7, RZ, 0x1f, R6 ;  /* 0x0000001fff077819 */ /* 0x000fe20000011406 */
[----:B------:R-:W-:Y:S01]  /*2560*/  @UP1 ULOP3.LUT UR38, UR38, 0x1, UR4, 0x78, !UPT ;  /* 0x0000000126261892 */ /* 0x000fe2000f8e7804 */
[----:B------:R-:W-:Y:S01]  /*2570*/  IADD3 R3, -R15, UR7, R0 ;  /* 0x000000070f037c10 */ /* 0x000fe2000fffe100 */
[----:B------:R-:W-:-:S02]  /*2580*/  IMAD.IADD R0, R12, 0x1, -R13 ;  /* 0x000000010c007824 */ /* 0x000fc400078e0a0d */
[----:B------:R-:W-:-:S04]  /*2590*/  IMAD.WIDE.U32 R4, R23, UR8, R6 ;  /* 0x0000000817047c25 */ /* 0x000fc8000f8e0006 */
[----:B------:R-:W-:Y:S02]  /*25a0*/  IMAD.IADD R11, R5, 0x1, R11 ;  /* 0x00000001050b7824 */ /* 0x000fe400078e020b */
[----:B------:R-:W-:Y:S01]  /*25b0*/  IMAD.MOV.U32 R10, RZ, RZ, R4 ;  /* 0x000000ffff0a7224 */ /* 0x000fe200078e0004 */
[----:B------:R-:W-:Y:S06]  /*25c0*/  @P0 BRA `(.L_x_28) ;  /* 0x00000084006c0947 */ /* 0x000fec0003800000 */
[----:B------:R-:W0:Y:S01]  /*25d0*/  LDC.64 R4, c[0x0][0x5c8] ;  /* 0x00017200ff047b82 */ /* 0x000e220000000a00 */
[----:B-----5:R-:W-:Y:S01]  /*25e0*/  FSETP.NEU.AND P0, PT, R155, RZ, PT ;  /* 0x000000ff9b00720b */ /* 0x020fe20003f0d000 */
[----:B------:R-:W-:Y:S01]  /*25f0*/  BSSY B0, `(.L_x_28) ;  /* 0x0000858000007945 */ /* 0x000fe20003800000 */
[----:B------:R-:W-:-:S04]  /*2600*/  ISETP.GT.AND P3, PT, R3, RZ, PT ;  /* 0x000000ff0300720c */ /* 0x000fc80003f64270 */
[----:B------:R-:W-:Y:S01]  /*2610*/  ISETP.GT.AND P1, PT, R0, RZ, P3 ;  /* 0x000000ff0000720c */ /* 0x000fe20001f24270 */
[-C--:B0-----:R-:W-:Y:S02]  /*2620*/  IMAD R12, R9, R4.reuse, RZ ;  /* 0x00000004090c7224 */ /* 0x081fe400078e02ff */
[----:B------:R-:W-:-:S04]  /*2630*/  IMAD.WIDE.U32 R166, R153, R4, R10 ;  /* 0x0000000499a67225 */ /* 0x000fc800078e000a */
[----:B------:R-:W-:-:S04]  /*2640*/  IMAD R11, R153, R5, R12 ;  /* 0x00000005990b7224 */ /* 0x000fc800078e020c */
[----:B------:R-:W-:Y:S01]  /*2650*/  IMAD.IADD R169, R167, 0x1, R11 ;  /* 0x00000001a7a97824 */ /* 0x000fe200078e020b */
[----:B------:R-:W-:Y:S06]  /*2660*/  @!P0 BRA `(.L_x_29) ;  /* 0x00000060000c8947 */ /* 0x000fec0003800000 */
[----:B------:R-:W0:Y:S01]  /*2670*/  LDC.64 R12, c[0x0][0x5b8] ;  /* 0x00016e00ff0c7b82 */ /* 0x000e220000000a00 */
[----:B------:R-:W-:-:S07]  /*2680*/  ULDC.64 UR4, c[0x0][0x5c0] ;  /* 0x0001700000047ab9 */ /* 0x000fce0000000a00 */
[----:B------:R-:W1:Y:S08]  /*2690*/  LDC.64 R14, c[0x0][0x5b0] ;  /* 0x00016c00ff0e7b82 */ /* 0x000e700000000a00 */
[----:B------:R-:W2:Y:S01]  /*26a0*/  LDC.64 R10, c[0x0][0x5a8] ;  /* 0x00016a00ff0a7b82 */ /* 0x000ea20000000a00 */
[----:B0-----:R-:W-:-:S04]  /*26b0*/  IMAD R20, R21, R12, RZ ;  /* 0x0000000c15147224 */ /* 0x001fc800078e02ff */
[C---:B------:R-:W-:Y:S02]  /*26c0*/  IMAD R13, R23.reuse, R13, R20 ;  /* 0x0000000d170d7224 */ /* 0x040fe400078e0214 */
[----:B------:R-:W-:-:S04]  /*26d0*/  IMAD.WIDE.U32 R20, R23, R12, R6 ;  /* 0x0000000c17147225 */ /* 0x000fc800078e0006 */
[----:B-1----:R-:W-:Y:S02]  /*26e0*/  IMAD R156, R9, R14, RZ ;  /* 0x0000000e099c7224 */ /* 0x002fe400078e02ff */
[----:B------:R-:W-:Y:S02]  /*26f0*/  IMAD.IADD R157, R21, 0x1, R13 ;  /* 0x00000001159d7824 */ /* 0x000fe400078e020d */
[----:B------:R-:W-:Y:S02]  /*2700*/  IMAD R167, R153, R15, R156 ;  /* 0x0000000f99a77224 */ /* 0x000fe400078e029c */
[----:B------:R-:W-:-:S04]  /*2710*/  IMAD.MOV.U32 R156, RZ, RZ, R20 ;  /* 0x000000ffff9c7224 */ /* 0x000fc800078e0014 */
[----:B------:R-:W-:-:S04]  /*2720*/  IMAD.WIDE.U32 R158, R153, R14, R156 ;  /* 0x0000000e999e7225 */ /* 0x000fc800078e009c */
[----:B------:R-:W-:Y:S01]  /*2730*/  IMAD.IADD R159, R159, 0x1, R167 ;  /* 0x000000019f9f7824 */ /* 0x000fe200078e02a7 */
[----:B--2---:R-:W-:-:S04]  /*2740*/  LEA R160, P0, R158, R10, 0x1 ;  /* 0x0000000a9ea07211 */ /* 0x004fc800078008ff */
[----:B------:R-:W-:-:S05]  /*2750*/  LEA.HI.X R161, R158, R11, R159, 0x1, P0 ;  /* 0x0000000b9ea17211 */ /* 0x000fca00000f0c9f */
[----:B------:R-:W2:Y:S01]  /*2760*/  @P1 LDG.E.LTC128B.U16 R165, desc[UR36][R160.64] ;  /* 0x00000024a0a51981 */ /* 0x000ea2000c1e1520 */
[----:B------:R-:W-:Y:S01]  /*2770*/  IMAD.WIDE.U32 R162, R153, R14, R6 ;  /* 0x0000000e99a27225 */ /* 0x000fe200078e0006 */
[----:B------:R-:W-:Y:S01]  /*2780*/  ISETP.GT.AND P2, PT, R0, 0x1, P3 ;  /* 0x000000010000780c */ /* 0x000fe20001f44270 */
[----:B------:R-:W-:Y:S03]  /*2790*/  BSSY B1, `(.L_x_30) ;  /* 0x0000012000017945 */ /* 0x000fe60003800000 */
[----:B------:R-:W-:-:S03]  /*27a0*/  IADD3 R163, R167, R163, RZ ;  /* 0x000000a3a7a37210 */ /* 0x000fc60007ffe0ff */
[----:B------:R-:W-:-:S04]  /*27b0*/  IMAD.WIDE.U32 R162, R23, R12, R162 ;  /* 0x0000000c17a27225 */ /* 0x000fc800078e00a2 */
[----:B--2---:R-:W-:-:S04]  /*27c0*/  IMAD.U32 R158, R165, 0x10000, RZ ;  /* 0x00010000a59e7824 */ /* 0x004fc800078e00ff */
[----:B------:R-:W-:Y:S01]  /*27d0*/  FMUL R159, R158, R155 ;  /* 0x0000009b9e9f7220 */ /* 0x000fe20000400000 */
[----:B------:R-:W-:-:S03]  /*27e0*/  LEA R158, P0, R166, UR4, 0x1 ;  /* 0x00000004a69e7c11 */ /* 0x000fc6000f8008ff */
[----:B------:R-:W-:Y:S01]  /*27f0*/  FFMA R159, R88, R154, R159 ;  /* 0x0000009a589f7223 */ /* 0x000fe2000000009f */
[----:B------:R-:W-:-:S04]  /*2800*/  IMAD.IADD R88, R13, 0x1, R163 ;  /* 0x000000010d587824 */ /* 0x000fc800078e02a3 */
[----:B------:R-:W-:Y:S02]  /*2810*/  F2FP.BF16.F32.PACK_AB R161, RZ, R159 ;  /* 0x0000009fffa1723e */ /* 0x000fe400000010ff */
[----:B------:R-:W-:Y:S02]  /*2820*/  LEA.HI.X R159, R166, UR5, R169, 0x1, P0 ;  /* 0x00000005a69f7c11 */ /* 0x000fe400080f0ca9 */
[----:B------:R-:W-:Y:S02]  /*2830*/  PRMT R163, R161, 0x7610, R163 ;  /* 0x00007610a1a37816 */ /* 0x000fe400000000a3 */
[----:B------:R-:W-:-:S03]  /*2840*/  LEA R160, P0, R162, R10, 0x1 ;  /* 0x0000000aa2a07211 */ /* 0x000fc600078008ff */
[----:B------:R0:W-:Y:S01]  /*2850*/  @P1 STG.E.U16 desc[UR36][R158.64], R163 ;  /* 0x000000a39e001986 */ /* 0x0001e2000c101524 */
[----:B------:R-:W-:Y:S01]  /*2860*/  LEA.HI.X R161, R162, R11, R88, 0x1, P0 ;  /* 0x0000000ba2a17211 */ /* 0x000fe200000f0c58 */
[C---:B------:R-:W-:Y:S01]  /*2870*/  IMAD.SHL.U32 R162, R14.reuse, 0x8, RZ ;  /* 0x000000080ea27824 */ /* 0x040fe200078e00ff */
[----:B0-----:R-:W-:Y:S01]  /*2880*/  SHF.L.U64.HI R163, R14, 0x3, R15 ;  /* 0x000000030ea37819 */ /* 0x001fe2000001020f */
[----:B------:R-:W-:Y:S06]  /*2890*/  @!P2 BRA `(.L_x_31) ;  /* 0x000000000004a947 */ /* 0x000fec0003800000 */
[----:B------:R0:W5:Y:S02]  /*28a0*/  LDG.E.LTC128B.U16 R165, desc[UR36][R160.64+0x2] ;  /* 0x00000224a0a57981 */ /* 0x000164000c1e1520 */
.L_x_31:
[----:B------:R-:W-:Y:S05]  /*28b0*/  BSYNC B1 ;  /* 0x0000000000017941 */ /* 0x000fea0003800000 */
.L_x_30:
[----:B-----5:R-:W-:Y:S01]  /*28c0*/  IMAD.U32 R88, R165, 0x10000, RZ ;  /* 0x00010000a5587824 */ /* 0x020fe200078e00ff */
[----:B------:R-:W-:Y:S01]  /*28d0*/  ISETP.GT.AND P0, PT, R3, 0x8, PT ;  /* 0x000000080300780c */ /* 0x000fe20003f04270 */
[----:B------:R-:W-:Y:S01]  /*28e0*/  IMAD.WIDE.U32 R170, R153, R14, R162 ;  /* 0x0000000e99aa7225 */ /* 0x000fe200078e00a2 */
[----:B------:R-:W-:-:S03]  /*28f0*/  PRMT R172, R165, 0x7610, R172 ;  /* 0x00007610a5ac7816 */ /* 0x000fc600000000ac */
[----:B------:R-:W-:Y:S01]  /*2900*/  FMUL R88, R88, R155 ;  /* 0x0000009b58587220 */ /* 0x000fe20000400000 */
[----:B------:R-:W-:Y:S01]  /*2910*/  ISETP.GT.AND P1, PT, R0, RZ, P0 ;  /* 0x000000ff0000720c */ /* 0x000fe20000724270 */
[----:B------:R-:W-:Y:S01]  /*2920*/  IMAD.IADD R169, R167, 0x1, R171 ;  /* 0x00000001a7a97824 */ /* 0x000fe200078e02ab */
[----:B------:R-:W-:Y:S01]  /*2930*/  IADD3 R166, P4, R20, R170, RZ ;  /* 0x000000aa14a67210 */ /* 0x000fe20007f9e0ff */
[----:B------:R-:W-:-:S04]  /*2940*/  FFMA R89, R89, R154, R88 ;  /* 0x0000009a59597223 */ /* 0x000fc80000000058 */
[----:B------:R-:W-:Y:S01]  /*2950*/  IMAD.X R167, R169, 0x1, R157, P4 ;  /* 0x00000001a9a77824 */ /* 0x000fe200020e069d */
[----:B------:R-:W-:Y:S02]  /*2960*/  F2FP.BF16.F32.PACK_AB R168, RZ, R89 ;  /* 0x00000059ffa8723e */ /* 0x000fe400000010ff */
[----:B------:R-:W-:Y:S02]  /*2970*/  LEA R88, P4, R166, R10, 0x1 ;  /* 0x0000000aa6587211 */ /* 0x000fe400078808ff */
[----:B------:R-:W-:Y:S02]  /*2980*/  PRMT R171, R168, 0x7610, R171 ;  /* 0x00007610a8ab7816 */ /* 0x000fe400000000ab */
[----:B------:R-:W-:-:S03]  /*2990*/  LEA.HI.X R89, R166, R11, R167, 0x1, P4 ;  /* 0x0000000ba6597211 */ /* 0x000fc600020f0ca7 */
[----:B------:R1:W-:Y:S04]  /*29a0*/  @P2 STG.E.U16 desc[UR36][R158.64+0x2], R171 ;  /* 0x000002ab9e002986 */ /* 0x0003e8000c101524 */
[----:B------:R2:W3:Y:S01]  /*29b0*/  @P1 LDG.E.LTC128B.U16 R172, desc[UR36][R88.64] ;  /* 0x0000002458ac1981 */ /* 0x0004e2000c1e1520 */
[----:B------:R-:W-:Y:S01]  /*29c0*/  IMAD.SHL.U32 R165, R4, 0x10, RZ ;  /* 0x0000001004a57824 */ /* 0x000fe200078e00ff */
[----:B------:R-:W-:Y:S01]  /*29d0*/  IADD3 R170, P2, R6, R170, RZ ;  /* 0x000000aa06aa7210 */ /* 0x000fe20007f5e0ff */
[----:B------:R-:W-:Y:S03]  /*29e0*/  BSSY B1, `(.L_x_32) ;  /* 0x0000011000017945 */ /* 0x000fe60003800000 */
[----:B------:R-:W-:Y:S01]  /*29f0*/  IADD3 R168, P4, R165, R158, RZ ;  /* 0x0000009ea5a87210 */ /* 0x000fe20007f9e0ff */
[----:B-1----:R-:W-:Y:S01]  /*2a00*/  IMAD.X R171, R7, 0x1, R169, P2 ;  /* 0x0000000107ab7824 */ /* 0x002fe200010e06a9 */
[----:B------:R-:W-:Y:S01]  /*2a10*/  ISETP.GT.AND P2, PT, R0, 0x1, P0 ;  /* 0x000000010000780c */ /* 0x000fe20000744270 */
[----:B------:R-:W-:-:S03]  /*2a20*/  IMAD.WIDE.U32 R170, R23, R12, R170 ;  /* 0x0000000c17aa7225 */ /* 0x000fc600078e00aa */
[----:B--2---:R-:W-:Y:S01]  /*2a30*/  LEA R88, P5, R170, R10, 0x1 ;  /* 0x0000000aaa587211 */ /* 0x004fe200078a08ff */
[----:B---3--:R-:W-:-:S04]  /*2a40*/  IMAD.U32 R166, R172, 0x10000, RZ ;  /* 0x00010000aca67824 */ /* 0x008fc800078e00ff */
[----:B------:R-:W-:Y:S01]  /*2a50*/  FMUL R167, R166, R155 ;  /* 0x0000009ba6a77220 */ /* 0x000fe20000400000 */
[----:B------:R-:W-:-:S03]  /*2a60*/  IMAD.IADD R166, R13, 0x1, R171 ;  /* 0x000000010da67824 */ /* 0x000fc600078e02ab */
[----:B------:R-:W-:Y:S01]  /*2a70*/  FFMA R90, R90, R154, R167 ;  /* 0x0000009a5a5a7223 */ /* 0x000fe200000000a7 */
[----:B------:R-:W-:Y:S02]  /*2a80*/  SHF.L.U64.HI R167, R4, 0x4, R5 ;  /* 0x0000000404a77819 */ /* 0x000fe40000010205 */
[----:B------:R-:W-:Y:S02]  /*2a90*/  LEA.HI.X R89, R170, R11, R166, 0x1, P5 ;  /* 0x0000000baa597211 */ /* 0x000fe400028f0ca6 */
[----:B------:R-:W-:Y:S02]  /*2aa0*/  F2FP.BF16.F32.PACK_AB R90, RZ, R90 ;  /* 0x0000005aff5a723e */ /* 0x000fe400000010ff */
[----:B------:R-:W-:-:S05]  /*2ab0*/  IADD3.X R169, R167, R159, RZ, P4, !PT ;  /* 0x0000009fa7a97210 */ /* 0x000fca00027fe4ff */
[----:B------:R1:W-:Y:S01]  /*2ac0*/  @P1 STG.E.U16 desc[UR36][R168.64], R90 ;  /* 0x0000005aa8001986 */ /* 0x0003e2000c101524 */
[----:B------:R-:W-:Y:S05]  /*2ad0*/  @!P2 BRA `(.L_x_33) ;  /* 0x000000000004a947 */ /* 0x000fea0003800000 */
[----:B------:R2:W5:Y:S02]  /*2ae0*/  LDG.E.LTC128B.U16 R172, desc[UR36][R88.64+0x2] ;  /* 0x0000022458ac7981 */ /* 0x000564000c1e1520 */
.L_x_33:
[----:B------:R-:W-:Y:S05]  /*2af0*/  BSYNC B1 ;  /* 0x0000000000017941 */ /* 0x000fea0003800000 */
.L_x_32:
[----:B-1---5:R-:W-:Y:S01]  /*2b00*/  IMAD.U32 R90, R172, 0x10000, RZ ;  /* 0x00010000ac5a7824 */ /* 0x022fe200078e00ff */
[----:B------:R-:W-:Y:S01]  /*2b10*/  ISETP.GT.AND P1, PT, R0, 0x8, P3 ;  /* 0x000000080000780c */ /* 0x000fe20001f24270 */
[----:B------:R-:W-:Y:S02]  /*2b20*/  BSSY B1, `(.L_x_34) ;  /* 0x000000a000017945 */ /* 0x000fe40003800000 */
[----:B------:R-:W-:-:S04]  /*2b30*/  FMUL R90, R90, R155 ;  /* 0x0000009b5a5a7220 */ /* 0x000fc80000400000 */
[----:B------:R-:W-:Y:S01]  /*2b40*/  FFMA R90, R91, R154, R90 ;  /* 0x0000009a5b5a7223 */ /* 0x000fe2000000005a */
[----:B------:R-:W-:-:S04]  /*2b50*/  @P2 IMAD.MOV.U32 R91, RZ, RZ, R169 ;  /* 0x000000ffff5b2224 */ /* 0x000fc800078e00a9 */
[----:B------:R-:W-:-:S04]  /*2b60*/  F2FP.BF16.F32.PACK_AB R90, RZ, R90 ;  /* 0x0000005aff5a723e */ /* 0x000fc800000010ff */
[----:B------:R-:W-:Y:S01]  /*2b70*/  PRMT R166, R90, 0x7610, R166 ;  /* 0x000076105aa67816 */ /* 0x000fe200000000a6 */
[----:B------:R-:W-:-:S05]  /*2b80*/  @P2 IMAD.MOV.U32 R90, RZ, RZ, R168 ;  /* 0x000000ffff5a2224 */ /* 0x000fca00078e00a8 */
[----:B------:R1:W-:Y:S01]  /*2b90*/  @P2 STG.E.U16 desc[UR36][R90.64+0x2], R166 ;  /* 0x000002a65a002986 */ /* 0x0003e2000c101524 */
[----:B------:R-:W-:Y:S05]  /*2ba0*/  @!P1 BRA `(.L_x_35) ;  /* 0x0000000000049947 */ /* 0x000fea0003800000 */
[----:B------:R3:W5:Y:S02]  /*2bb0*/  LDG.E.LTC128B.U16 R172, desc[UR36][R160.64+0x10] ;  /* 0x00001024a0ac7981 */ /* 0x000764000c1e1520 */
.L_x_35:
[----:B------:R-:W-:Y:S05]  /*2bc0*/  BSYNC B1 ;  /* 0x0000000000017941 */ /* 0x000fea0003800000 */
.L_x_34:
[----:B-1---5:R-:W-:Y:S01]  /*2bd0*/  IMAD.U32 R90, R172, 0x10000, RZ ;  /* 0x00010000ac5a7824 */ /* 0x022fe200078e00ff */
[----:B------:R-:W-:Y:S01]  /*2be0*/  ISETP.GT.AND P2, PT, R0, 0x9, P3 ;  /* 0x000000090000780c */ /* 0x000fe20001f44270 */
[----:B------:R-:W-:Y:S02]  /*2bf0*/  BSSY B1, `(.L_x_36) ;  /* 0x000000a000017945 */ /* 0x000fe40003800000 */
[----:B------:R-:W-:Y:S01]  /*2c00*/  FMUL R91, R90, R155 ;  /* 0x0000009b5a5b7220 */ /* 0x000fe20000400000 */
[----:B------:R-:W-:-:S03]  /*2c10*/  @P1 IMAD.MOV.U32 R90, RZ, RZ, R158 ;  /* 0x000000ffff5a1224 */ /* 0x000fc600078e009e */
[----:B------:R-:W-:-:S05]  /*2c20*/  FFMA R91, R92, R154, R91 ;  /* 0x0000009a5c5b7223 */ /* 0x000fca000000005b */
[----:B------:R-:W-:-:S04]  /*2c30*/  F2FP.BF16.F32.PACK_AB R91, RZ, R91 ;  /* 0x0000005bff5b723e */ /* 0x000fc800000010ff */
[----:B------:R-:W-:Y:S01]  /*2c40*/  PRMT R92, R91, 0x7610, R92 ;  /* 0x000076105b5c7816 */ /* 0x000fe2000000005c */
[----:B------:R-:W-:-:S05]  /*2c50*/  @P1 IMAD.MOV.U32 R91, RZ, RZ, R159 ;  /* 0x000000ffff5b1224 */ /* 0x000fca00078e009f */
[----:B------:R1:W-:Y:S01]  /*2c60*/  @P1 STG.E.U16 desc[UR36][R90.64+0x10], R92 ;  /* 0x0000105c5a001986 */ /* 0x0003e2000c101524 */
[----:B------:R-:W-:Y:S05]  /*2c70*/  @!P2 BRA `(.L_x_37) ;  /* 0x000000000004a947 */ /* 0x000fea0003800000 */
[----:B------:R4:W5:Y:S02]  /*2c80*/  LDG.E.LTC128B.U16 R172, desc[UR36][R160.64+0x12] ;  /* 0x00001224a0ac7981 */ /* 0x000964000c1e1520 */
.L_x_37:
[----:B------:R-:W-:Y:S05]  /*2c90*/  BSYNC B1 ;  /* 0x0000000000017941 */ /* 0x000fea0003800000 */
.L_x_36:
[----:B-1---5:R-:W-:Y:S01]  /*2ca0*/  IMAD.U32 R90, R172, 0x10000, RZ ;  /* 0x00010000ac5a7824 */ /* 0x022fe200078e00ff */
[----:B------:R-:W-:Y:S01]  /*2cb0*/  ISETP.GT.AND P1, PT, R0, 0x8, P0 ;  /* 0x000000080000780c */ /* 0x000fe20000724270 */
[----:B------:R-:W-:Y:S01]  /*2cc0*/  @P2 IMAD.MOV.U32 R91, RZ, RZ, R159 ;  /* 0x000000ffff5b2224 */ /* 0x000fe200078e009f */
[----:B------:R-:W-:Y:S01]  /*2cd0*/  BSSY B1, `(.L_x_38) ;  /* 0x0000009000017945 */ /* 0x000fe20003800000 */
[----:B------:R-:W-:-:S04]  /*2ce0*/  FMUL R90, R90, R155 ;  /* 0x0000009b5a5a7220 */ /* 0x000fc80000400000 */
[----:B------:R-:W-:-:S05]  /*2cf0*/  FFMA R90, R93, R154, R90 ;  /* 0x0000009a5d5a7223 */ /* 0x000fca000000005a */
[----:B------:R-:W-:-:S04]  /*2d00*/  F2FP.BF16.F32.PACK_AB R90, RZ, R90 ;  /* 0x0000005aff5a723e */ /* 0x000fc800000010ff */
[----:B------:R-:W-:Y:S01]  /*2d10*/  PRMT R92, R90, 0x7610, R92 ;  /* 0x000076105a5c7816 */ /* 0x000fe2000000005c */
[----:B------:R-:W-:-:S05]  /*2d20*/  @P2 IMAD.MOV.U32 R90, RZ, RZ, R158 ;  /* 0x000000ffff5a2224 */ /* 0x000fca00078e009e */
[----:B------:R1:W-:Y:S01]  /*2d30*/  @P2 STG.E.U16 desc[UR36][R90.64+0x12], R92 ;  /* 0x0000125c5a002986 */ /* 0x0003e2000c101524 */
[----:B------:R-:W-:Y:S05]  /*2d40*/  @!P1 BRA `(.L_x_39) ;  /* 0x0000000000049947 */ /* 0x000fea0003800000 */
[----:B------:R0:W5:Y:S02]  /*2d50*/  LDG.E.LTC128B.U16 R172, desc[UR36][R88.64+0x10] ;  /* 0x0000102458ac7981 */ /* 0x000164000c1e1520 */
.L_x_39:
[----:B------:R-:W-:Y:S05]  /*2d60*/  BSYNC B1 ;  /* 0x0000000000017941 */ /* 0x000fea0003800000 */
.L_x_38:
[----:B-1---5:R-:W-:Y:S01]  /*2d70*/  SHF.L.U32 R90, R172, 0x10, RZ ;  /* 0x00000010ac5a7819 */ /* 0x022fe200000006ff */
[----:B------:R-:W-:Y:S01]  /*2d80*/  BSSY B1, `(.L_x_40) ;  /* 0x000000b000017945 */ /* 0x000fe20003800000 */
[----:B------:R-:W-:-:S03]  /*2d90*/  ISETP.GT.AND P2, PT, R0, 0x9, P0 ;  /* 0x000000090000780c */ /* 0x000fc60000744270 */
        /* <DEDUP_REMOVED lines=9> */
.L_x_41:
[----:B------:R-:W-:Y:S05]  /*2e30*/  BSYNC B1 ;  /* 0x0000000000017941 */ /* 0x000fea0003800000 */
.L_x_40:
        /* <DEDUP_REMOVED lines=12> */
.L_x_43:
[----:B------:R-:W-:Y:S05]  /*2f00*/  BSYNC B1 ;  /* 0x0000000000017941 */ /* 0x000fea0003800000 */
.L_x_42:
        /* <DEDUP_REMOVED lines=12> */
.L_x_45:
[----:B------:R-:W-:Y:S05]  /*2fd0*/  BSYNC B1 ;  /* 0x0000000000017941 */ /* 0x000fea0003800000 */
.L_x_44:
[----:B-1---5:R-:W-:Y:S01]  /*2fe0*/  IMAD.U32 R90, R172, 0x10000, RZ ;  /* 0x00010000ac5a7824 */ /* 0x022fe200078e00ff */
[----:B------:R-:W-:Y:S01]  /*2ff0*/  ISETP.GT.AND P1, PT, R0, 0x10, P0 ;  /* 0x000000100000780c */ /* 0x000fe20000724270 */
[----:B------:R-:W-:Y:S01]  /*3000*/  @P2 IMAD.MOV.U32 R91, RZ, RZ, R159 ;  /* 0x000000ffff5b2224 */ /* 0x000fe200078e009f */
[----:B------:R-:W-:Y:S01]  /*3010*/  BSSY B1, `(.L_x_46) ;  /* 0x0000009000017945 */ /* 0x000fe20003800000 */
[----:B------:R-:W-:-:S04]  /*3020*/  FMUL R90, R90, R155 ;  /* 0x0000009b5a5a7220 */ /* 0x000fc80000400000 */
[----:B------:R-:W-:-:S05]  /*3030*/  FFMA R90, R97, R154, R90 ;  /* 0x0000009a615a7223 */ /* 0x000fca000000005a */
[----:B------:R-:W-:-:S04]  /*3040*/  F2FP.BF16.F32.PACK_AB R90, RZ, R90 ;  /* 0x0000005aff5a723e */ /* 0x000fc800000010ff */
[----:B------:R-:W-:Y:S02]  /*3050*/  PRMT R92, R90, 0x7610, R92 ;  /* 0x000076105a5c7816 */ /* 0x000fe4000000005c */
[----:B------:R-:W-:-:S05]  /*3060*/  @P2 MOV R90, R158 ;  /* 0x0000009e005a2202 */ /* 0x000fca0000000f00 */
[----:B------:R1:W-:Y:S01]  /*3070*/  @P2 STG.E.U16 desc[UR36][R90.64+0x22], R92 ;  /* 0x0000225c5a002986 */ /* 0x0003e2000c101524 */
[----:B------:R-:W-:Y:S05]  /*3080*/  @!P1 BRA `(.L_x_47) ;  /* 0x0000000000049947 */ /* 0x000fea0003800000 */
[----:B------:R0:W5:Y:S02]  /*3090*/  LDG.E.LTC128B.U16 R172, desc[UR36][R88.64+0x20] ;  /* 0x0000202458ac7981 */ /* 0x000164000c1e1520 */
.L_x_47:
[----:B------:R-:W-:Y:S05]  /*30a0*/  BSYNC B1 ;  /* 0x0000000000017941 */ /* 0x000fea0003800000 */
.L_x_46:
        /* <DEDUP_REMOVED lines=12> */
.L_x_49:
[----:B------:R-:W-:Y:S05]  /*3170*/  BSYNC B1 ;  /* 0x0000000000017941 */ /* 0x000fea0003800000 */
.L_x_48:
        /* <DEDUP_REMOVED lines=12> */
.L_x_51:
[----:B------:R-:W-:Y:S05]  /*3240*/  BSYNC B1 ;  /* 0x0000000000017941 */ /* 0x000fea0003800000 */
.L_x_50:
[----:B-1---5:R-:W-:Y:S01]  /*3250*/  IMAD.U32 R90, R172, 0x10000, RZ ;  /* 0x00010000ac5a7824 */ /* 0x022fe200078e00ff */
[----:B------:R-:W-:Y:S01]  /*3260*/  ISETP.GT.AND P2, PT, R0, 0x19, P3 ;  /* 0x000000190000780c */ /* 0x000fe20001f44270 */
[----:B------:R-:W-:Y:S02]  /*3270*/  BSSY B1, `(.L_x_52) ;  /* 0x000000a000017945 */ /* 0x000fe40003800000 */
[----:B------:R-:W-:Y:S01]  /*3280*/  FMUL R91, R90, R155 ;  /* 0x0000009b5a5b7220 */ /* 0x000fe20000400000 */
[----:B------:R-:W-:-:S03]  /*3290*/  @P1 IMAD.MOV.U32 R90, RZ, RZ, R158 ;  /* 0x000000ffff5a1224 */ /* 0x000fc600078e009e */
[----:B------:R-:W-:-:S05]  /*32a0*/  FFMA R91, R100, R154, R91 ;  /* 0x0000009a645b7223 */ /* 0x000fca000000005b */
[----:B------:R-:W-:-:S04]  /*32b0*/  F2FP.BF16.F32.PACK_AB R91, RZ, R91 ;  /* 0x0000005bff5b723e */ /* 0x000fc800000010ff */
[----:B------:R-:W-:Y:S02]  /*32c0*/  PRMT R92, R91, 0x7610, R92 ;  /* 0x000076105b5c7816 */ /* 0x000fe4000000005c */
[----:B------:R-:W-:-:S05]  /*32d0*/  @P1 MOV R91, R159 ;  /* 0x0000009f005b1202 */ /* 0x000fca0000000f00 */
[----:B------:R1:W-:Y:S01]  /*32e0*/  @P1 STG.E.U16 desc[UR36][R90.64+0x30], R92 ;  /* 0x0000305c5a001986 */ /* 0x0003e2000c101524 */
[----:B------:R-:W-:Y:S05]  /*32f0*/  @!P2 BRA `(.L_x_53) ;  /* 0x000000000004a947 */ /* 0x000fea0003800000 */
[----:B------:R0:W5:Y:S02]  /*3300*/  LDG.E.LTC128B.U16 R172, desc[UR36][R160.64+0x32] ;  /* 0x00003224a0ac7981 */ /* 0x000164000c1e1520 */
.L_x_53:
[----:B------:R-:W-:Y:S05]  /*3310*/  BSYNC B1 ;  /* 0x0000000000017941 */ /* 0x000fea0003800000 */
.L_x_52:
        /* <DEDUP_REMOVED lines=12> */
.L_x_55:
[----:B------:R-:W-:Y:S05]  /*33e0*/  BSYNC B1 ;  /* 0x0000000000017941 */ /* 0x000fea0003800000 */
.L_x_54:
        /* <DEDUP_REMOVED lines=12> */
.L_x_57:
[----:B------:R-:W-:Y:S05]  /*34b0*/  BSYNC B1 ;  /* 0x0000000000017941 */ /* 0x000fea0003800000 */
.L_x_56:
        /* <DEDUP_REMOVED lines=12> */
.L_x_59:
[----:B------:R-:W-:Y:S05]  /*3580*/  BSYNC B1 ;  /* 0x0000000000017941 */ /* 0x000fea0003800000 */
.L_x_58:
        /* <DEDUP_REMOVED lines=12> */
.L_x_61:
[----:B------:R-:W-:Y:S05]  /*3650*/  BSYNC B1 ;  /* 0x0000000000017941 */ /* 0x000fea0003800000 */
.L_x_60:
        /* <DEDUP_REMOVED lines=12> */
.L_x_63:
[----:B------:R-:W-:Y:S05]  /*3720*/  BSYNC B1 ;  /* 0x0000000000017941 */ /* 0x000fea0003800000 */
.L_x_62:
        /* <DEDUP_REMOVED lines=12> */
.L_x_65:
[----:B------:R-:W-:Y:S05]  /*37f0*/  BSYNC B1 ;  /* 0x0000000000017941 */ /* 0x000fea0003800000 */
.L_x_64:
        /* <DEDUP_REMOVED lines=12> */
.L_x_67:
[----:B------:R-:W-:Y:S05]  /*38c0*/  BSYNC B1 ;  /* 0x0000000000017941 */ /* 0x000fea0003800000 */
.L_x_66:
        /* <DEDUP_REMOVED lines=12> */
.L_x_69:
[----:B------:R-:W-:Y:S05]  /*3990*/  BSYNC B1 ;  /* 0x0000000000017941 */ /* 0x000fea0003800000 */
.L_x_68:
        /* <DEDUP_REMOVED lines=12> */
.L_x_71:
[----:B------:R-:W-:Y:S05]  /*3a60*/  BSYNC B1 ;  /* 0x0000000000017941 */ /* 0x000fea0003800000 */
.L_x_70:
        /* <DEDUP_REMOVED lines=12> */
.L_x_73:
[----:B------:R-:W-:Y:S05]  /*3b30*/  BSYNC B1 ;  /* 0x0000000000017941 */ /* 0x000fea0003800000 */
.L_x_72:
        /* <DEDUP_REMOVED lines=12> */
.L_x_75:
[----:B------:R-:W-:Y:S05]  /*3c00*/  BSYNC B1 ;  /* 0x0000000000017941 */ /* 0x000fea0003800000 */
.L_x_74:
        /* <DEDUP_REMOVED lines=12> */
.L_x_77:
[----:B------:R-:W-:Y:S05]  /*3cd0*/  BSYNC B1 ;  /* 0x0000000000017941 */ /* 0x000fea0003800000 */
.L_x_76:
        /* <DEDUP_REMOVED lines=12> */
.L_x_79:
[----:B------:R-:W-:Y:S05]  /*3da0*/  BSYNC B1 ;  /* 0x0000000000017941 */ /* 0x000fea0003800000 */
.L_x_78:
        /* <DEDUP_REMOVED lines=12> */
.L_x_81:
[----:B------:R-:W-:Y:S05]  /*3e70*/  BSYNC B1 ;  /* 0x0000000000017941 */ /* 0x000fea0003800000 */
.L_x_80:
        /* <DEDUP_REMOVED lines=12> */
.L_x_83:
[----:B------:R-:W-:Y:S05]  /*3f40*/  BSYNC B1 ;  /* 0x0000000000017941 */ /* 0x000fea0003800000 */
.L_x_82:
        /* <DEDUP_REMOVED lines=12> */
.L_x_85:
[----:B------:R-:W-:Y:S05]  /*4010*/  BSYNC B1 ;  /* 0x0000000000017941 */ /* 0x000fea0003800000 */
.L_x_84:
        /* <DEDUP_REMOVED lines=12> */
.L_x_87:
[----:B------:R-:W-:Y:S05]  /*40e0*/  BSYNC B1 ;  /* 0x0000000000017941 */ /* 0x000fea0003800000 */
.L_x_86:
        /* <DEDUP_REMOVED lines=12> */
.L_x_89:
[----:B------:R-:W-:Y:S05]  /*41b0*/  BSYNC B1 ;  /* 0x0000000000017941 */ /* 0x000fea0003800000 */
.L_x_88:
        /* <DEDUP_REMOVED lines=12> */
.L_x_91:
[----:B------:R-:W-:Y:S05]  /*4280*/  BSYNC B1 ;  /* 0x0000000000017941 */ /* 0x000fea0003800000 */
.L_x_90:
        /* <DEDUP_REMOVED lines=12> */
.L_x_93:
[----:B------:R-:W-:Y:S05]  /*4350*/  BSYNC B1 ;  /* 0x0000000000017941 */ /* 0x000fea0003800000 */
.L_x_92:
        /* <DEDUP_REMOVED lines=12> */
.L_x_95:
[----:B------:R-:W-:Y:S05]  /*4420*/  BSYNC B1 ;  /* 0x0000000000017941 */ /* 0x000fea0003800000 */
.L_x_94:
        /* <DEDUP_REMOVED lines=12> */
.L_x_97:
[----:B------:R-:W-:Y:S05]  /*44f0*/  BSYNC B1 ;  /* 0x0000000000017941 */ /* 0x000fea0003800000 */
.L_x_96:
        /* <DEDUP_REMOVED lines=12> */
.L_x_99:
[----:B------:R-:W-:Y:S05]  /*45c0*/  BSYNC B1 ;  /* 0x0000000000017941 */ /* 0x000fea0003800000 */
.L_x_98:
        /* <DEDUP_REMOVED lines=12> */
.L_x_101:
[----:B------:R-:W-:Y:S05]  /*4690*/  BSYNC B1 ;  /* 0x0000000000017941 */ /* 0x000fea0003800000 */
.L_x_100:
        /* <DEDUP_REMOVED lines=12> */
.L_x_103:
[----:B------:R-:W-:Y:S05]  /*4760*/  BSYNC B1 ;  /* 0x0000000000017941 */ /* 0x000fea0003800000 */
.L_x_102:
        /* <DEDUP_REMOVED lines=12> */
.L_x_105:
[----:B------:R-:W-:Y:S05]  /*4830*/  BSYNC B1 ;  /* 0x0000000000017941 */ /* 0x000fea0003800000 */
.L_x_104:
        /* <DEDUP_REMOVED lines=12> */
.L_x_107:
[----:B------:R-:W-:Y:S05]  /*4900*/  BSYNC B1 ;  /* 0x0000000000017941 */ /* 0x000fea0003800000 */
.L_x_106:
        /* <DEDUP_REMOVED lines=12> */
.L_x_109:
[----:B------:R-:W-:Y:S05]  /*49d0*/  BSYNC B1 ;  /* 0x0000000000017941 */ /* 0x000fea0003800000 */
.L_x_108:
        /* <DEDUP_REMOVED lines=12> */
.L_x_111:
[----:B------:R-:W-:Y:S05]  /*4aa0*/  BSYNC B1 ;  /* 0x0000000000017941 */ /* 0x000fea0003800000 */
.L_x_110:
        /* <DEDUP_REMOVED lines=12> */
.L_x_113:
[----:B------:R-:W-:Y:S05]  /*4b70*/  BSYNC B1 ;  /* 0x0000000000017941 */ /* 0x000fea0003800000 */
.L_x_112:
        /* <DEDUP_REMOVED lines=12> */
.L_x_115:
[----:B------:R-:W-:Y:S05]  /*4c40*/  BSYNC B1 ;  /* 0x0000000000017941 */ /* 0x000fea0003800000 */
.L_x_114:
        /* <DEDUP_REMOVED lines=12> */
.L_x_117:
[----:B------:R-:W-:Y:S05]  /*4d10*/  BSYNC B1 ;  /* 0x0000000000017941 */ /* 0x000fea0003800000 */
.L_x_116:
        /* <DEDUP_REMOVED lines=12> */
.L_x_119:
[----:B------:R-:W-:Y:S05]  /*4de0*/  BSYNC B1 ;  /* 0x0000000000017941 */ /* 0x000fea0003800000 */
.L_x_118:
        /* <DEDUP_REMOVED lines=12> */
.L_x_121:
[----:B------:R-:W-:Y:S05]  /*4eb0*/  BSYNC B1 ;  /* 0x0000000000017941 */ /* 0x000fea0003800000 */
.L_x_120:
        /* <DEDUP_REMOVED lines=12> */
.L_x_123:
[----:B------:R-:W-:Y:S05]  /*4f80*/  BSYNC B1 ;  /* 0x0000000000017941 */ /* 0x000fea0003800000 */
.L_x_122:
        /* <DEDUP_REMOVED lines=12> */
.L_x_125:
[----:B------:R-:W-:Y:S05]  /*5050*/  BSYNC B1 ;  /* 0x0000000000017941 */ /* 0x000fea0003800000 */
.L_x_124:
        /* <DEDUP_REMOVED lines=12> */
.L_x_127:
[----:B------:R-:W-:Y:S05]  /*5120*/  BSYNC B1 ;  /* 0x0000000000017941 */ /* 0x000fea0003800000 */
.L_x_126:
        /* <DEDUP_REMOVED lines=12> */
.L_x_129:
[----:B------:R-:W-:Y:S05]  /*51f0*/  BSYNC B1 ;  /* 0x0000000000017941 */ /* 0x000fea0003800000 */
.L_x_128:
        /* <DEDUP_REMOVED lines=12> */
.L_x_131:
[----:B------:R-:W-:Y:S05]  /*52c0*/  BSYNC B1 ;  /* 0x0000000000017941 */ /* 0x000fea0003800000 */
.L_x_130:
        /* <DEDUP_REMOVED lines=12> */
.L_x_133:
[----:B------:R-:W-:Y:S05]  /*5390*/  BSYNC B1 ;  /* 0x0000000000017941 */ /* 0x000fea0003800000 */
.L_x_132:
        /* <DEDUP_REMOVED lines=12> */
.L_x_135:
[----:B------:R-:W-:Y:S05]  /*5460*/  BSYNC B1 ;  /* 0x0000000000017941 */ /* 0x000fea0003800000 */
.L_x_134:
        /* <DEDUP_REMOVED lines=12> */
.L_x_137:
[----:B------:R-:W-:Y:S05]  /*5530*/  BSYNC B1 ;  /* 0x0000000000017941 */ /* 0x000fea0003800000 */
.L_x_136:
        /* <DEDUP_REMOVED lines=12> */
.L_x_139:
[----:B------:R-:W-:Y:S05]  /*5600*/  BSYNC B1 ;  /* 0x0000000000017941 */ /* 0x000fea0003800000 */
.L_x_138:
        /* <DEDUP_REMOVED lines=12> */
.L_x_141:
[----:B------:R-:W-:Y:S05]  /*56d0*/  BSYNC B1 ;  /* 0x0000000000017941 */ /* 0x000fea0003800000 */
.L_x_140:
        /* <DEDUP_REMOVED lines=12> */
.L_x_143:
[----:B------:R-:W-:Y:S05]  /*57a0*/  BSYNC B1 ;  /* 0x0000000000017941 */ /* 0x000fea0003800000 */
.L_x_142:
        /* <DEDUP_REMOVED lines=12> */
.L_x_145:
[----:B------:R-:W-:Y:S05]  /*5870*/  BSYNC B1 ;  /* 0x0000000000017941 */ /* 0x000fea0003800000 */
.L_x_144:
        /* <DEDUP_REMOVED lines=12> */
.L_x_147:
[----:B------:R-:W-:Y:S05]  /*5940*/  BSYNC B1 ;  /* 0x0000000000017941 */ /* 0x000fea0003800000 */
.L_x_146:
        /* <DEDUP_REMOVED lines=12> */
.L_x_149:
[----:B------:R-:W-:Y:S05]  /*5a10*/  BSYNC B1 ;  /* 0x0000000000017941 */ /* 0x000fea0003800000 */
.L_x_148:
        /* <DEDUP_REMOVED lines=12> */
.L_x_151:
[----:B------:R-:W-:Y:S05]  /*5ae0*/  BSYNC B1 ;  /* 0x0000000000017941 */ /* 0x000fea0003800000 */
.L_x_150:
[----:B-----5:R-:W-:Y:S01]  /*5af0*/  IMAD.U32 R8, R172, 0x10000, RZ ;  /* 0x00010000ac087824 */ /* 0x020fe200078e00ff */
[----:B------:R-:W-:Y:S01]  /*5b00*/  ISETP.GT.AND P1, PT, R0, 0x79, P0 ;  /* 0x000000790000780c */ /* 0x000fe20000724270 */
[----:B------:R-:W-:Y:S01]  /*5b10*/  BSSY B1, `(.L_x_152) ;  /* 0x000000c000017945 */ /* 0x000fe20003800000 */
[----:B------:R-:W-:Y:S01]  /*5b20*/  IADD3 R153, P0, R153, 0x80, RZ ;  /* 0x0000008099997810 */ /* 0x000fe20007f1e0ff */
[----:B-1----:R-:W-:Y:S01]  /*5b30*/  FMUL R91, R8, R155 ;  /* 0x0000009b085b7220 */ /* 0x002fe20000400000 */
[----:B------:R-:W-:-:S03]  /*5b40*/  @P2 IMAD.MOV.U32 R8, RZ, RZ, R168 ;  /* 0x000000ffff082224 */ /* 0x000fc600078e00a8 */
[----:B------:R-:W-:-:S05]  /*5b50*/  FFMA R91, R150, R154, R91 ;  /* 0x0000009a965b7223 */ /* 0x000fca000000005b */
[----:B------:R-:W-:-:S04]  /*5b60*/  F2FP.BF16.F32.PACK_AB R91, RZ, R91 ;  /* 0x0000005bff5b723e */ /* 0x000fc800000010ff */
[----:B------:R-:W-:Y:S02]  /*5b70*/  PRMT R90, R91, 0x7610, R90 ;  /* 0x000076105b5a7816 */ /* 0x000fe4000000005a */
[----:B------:R-:W-:Y:S01]  /*5b80*/  IADD3.X R91, RZ, R9, RZ, P0, !PT ;  /* 0x00000009ff5b7210 */ /* 0x000fe200007fe4ff */
[----:B------:R-:W-:-:S05]  /*5b90*/  @P2 IMAD.MOV.U32 R9, RZ, RZ, R169 ;  /* 0x000000ffff092224 */ /* 0x000fca00078e00a9 */
[----:B------:R1:W-:Y:S01]  /*5ba0*/  @P2 STG.E.U16 desc[UR36][R8.64+0xf0], R90 ;  /* 0x0000f05a08002986 */ /* 0x0003e2000c101524 */
[----:B------:R-:W-:Y:S05]  /*5bb0*/  @!P1 BRA `(.L_x_153) ;  /* 0x0000000000049947 */ /* 0x000fea0003800000 */
[----:B------:R0:W5:Y:S02]  /*5bc0*/  LDG.E.LTC128B.U16 R172, desc[UR36][R88.64+0xf2] ;  /* 0x0000f22458ac7981 */ /* 0x000164000c1e1520 */
.L_x_153:
[----:B------:R-:W-:Y:S05]  /*5bd0*/  BSYNC B1 ;  /* 0x0000000000017941 */ /* 0x000fea0003800000 */
.L_x_152:
[----:B-1---5:R-:W-:Y:S01]  /*5be0*/  IMAD.U32 R8, R172, 0x10000, RZ ;  /* 0x00010000ac087824 */ /* 0x022fe200078e00ff */
[----:B------:R-:W-:Y:S01]  /*5bf0*/  ISETP.GT.AND P0, PT, R3, 0x80, PT ;  /* 0x000000800300780c */ /* 0x000fe20003f04270 */
[-C--:B------:R-:W-:Y:S02]  /*5c00*/  IMAD R90, R91, R14.reuse, RZ ;  /* 0x0000000e5b5a7224 */ /* 0x080fe400078e02ff */
[----:B0-2---:R-:W-:Y:S01]  /*5c10*/  FMUL R88, R8, R155 ;  /* 0x0000009b08587220 */ /* 0x005fe20000400000 */
[----:B------:R-:W-:Y:S01]  /*5c20*/  IMAD.WIDE.U32 R8, R153, R14, R156 ;  /* 0x0000000e99087225 */ /* 0x000fe200078e009c */
[----:B------:R-:W-:-:S03]  /*5c30*/  ISETP.GT.AND P3, PT, R0, RZ, P0 ;  /* 0x000000ff0000720c */ /* 0x000fc60000764270 */
[----:B------:R-:W-:Y:S01]  /*5c40*/  FFMA R151, R151, R154, R88 ;  /* 0x0000009a97977223 */ /* 0x000fe20000000058 */
[----:B------:R-:W-:Y:S01]  /*5c50*/  IMAD R97, R153, R15, R90 ;  /* 0x0000000f99617224 */ /* 0x000fe200078e025a */
[----:B------:R-:W-:-:S03]  /*5c60*/  LEA R88, P2, R8, R10, 0x1 ;  /* 0x0000000a08587211 */ /* 0x000fc600078408ff */
[----:B------:R-:W-:Y:S01]  /*5c70*/  IMAD.IADD R9, R9, 0x1, R97 ;  /* 0x0000000109097824 */ /* 0x000fe200078e0261 */
[----:B------:R-:W-:-:S04]  /*5c80*/  F2FP.BF16.F32.PACK_AB R151, RZ, R151 ;  /* 0x00000097ff97723e */ /* 0x000fc800000010ff */
[----:B------:R-:W-:Y:S01]  /*5c90*/  LEA.HI.X R89, R8, R11, R9, 0x1, P2 ;  /* 0x0000000b08597211 */ /* 0x000fe200010f0c09 */
[----:B------:R0:W-:Y:S04]  /*5ca0*/  @P1 STG.E.U16 desc[UR36][R168.64+0xf2], R151 ;  /* 0x0000f297a8001986 */ /* 0x0001e8000c101524 */
[----:B------:R-:W2:Y:S01]  /*5cb0*/  @P3 LDG.E.LTC128B.U16 R172, desc[UR36][R88.64] ;  /* 0x0000002458ac3981 */ /* 0x000ea2000c1e1520 */
[----:B------:R-:W-:Y:S01]  /*5cc0*/  IMAD.WIDE.U32 R8, R153, R14, R6 ;  /* 0x0000000e99087225 */ /* 0x000fe200078e0006 */
[----:B------:R-:W-:Y:S01]  /*5cd0*/  SHF.L.U64.HI R95, R4, 0x8, R5 ;  /* 0x00000008045f7819 */ /* 0x000fe20000010205 */
[----:B------:R-:W-:Y:S01]  /*5ce0*/  BSSY B1, `(.L_x_154) ;  /* 0x0000011000017945 */ /* 0x000fe20003800000 */
[----:B------:R-:W-:Y:S01]  /*5cf0*/  ISETP.GT.AND P2, PT, R0, 0x1, P0 ;  /* 0x000000010000780c */ /* 0x000fe20000744270 */
[----:B------:R-:W-:-:S02]  /*5d00*/  IMAD.IADD R9, R97, 0x1, R9 ;  /* 0x0000000161097824 */ /* 0x000fc400078e0209 */
[----:B------:R-:W-:Y:S02]  /*5d10*/  IMAD.SHL.U32 R93, R4, 0x100, RZ ;  /* 0x00000100045d7824 */ /* 0x000fe400078e00ff */
[----:B--2---:R-:W-:-:S04]  /*5d20*/  IMAD.U32 R90, R172, 0x10000, RZ ;  /* 0x00010000ac5a7824 */ /* 0x004fc800078e00ff */
[----:B------:R-:W-:Y:S01]  /*5d30*/  FMUL R15, R90, R155 ;  /* 0x0000009b5a0f7220 */ /* 0x000fe20000400000 */
[----:B------:R-:W-:Y:S01]  /*5d40*/  IMAD.WIDE.U32 R90, R23, R12, R8 ;  /* 0x0000000c175a7225 */ /* 0x000fe200078e0008 */
[----:B------:R-:W-:-:S03]  /*5d50*/  IADD3 R8, P1, R93, R158, RZ ;  /* 0x0000009e5d087210 */ /* 0x000fc60007f3e0ff */
[----:B------:R-:W-:Y:S01]  /*5d60*/  FFMA R15, R24, R154, R15 ;  /* 0x0000009a180f7223 */ /* 0x000fe2000000000f */
[----:B------:R-:W-:Y:S01]  /*5d70*/  IMAD.IADD R5, R13, 0x1, R91 ;  /* 0x000000010d057824 */ /* 0x000fe200078e025b */
[----:B------:R-:W-:Y:S02]  /*5d80*/  IADD3.X R9, R95, R159, RZ, P1, !PT ;  /* 0x0000009f5f097210 */ /* 0x000fe40000ffe4ff */
[C---:B------:R-:W-:Y:S02]  /*5d90*/  LEA R4, P4, R90.reuse, R10, 0x1 ;  /* 0x0000000a5a047211 */ /* 0x040fe400078808ff */
[----:B------:R-:W-:Y:S02]  /*5da0*/  F2FP.BF16.F32.PACK_AB R15, RZ, R15 ;  /* 0x0000000fff0f723e */ /* 0x000fe400000010ff */
[----:B------:R-:W-:-:S03]  /*5db0*/  LEA.HI.X R5, R90, R11, R5, 0x1, P4 ;  /* 0x0000000b5a057211 */ /* 0x000fc600020f0c05 */
[----:B------:R0:W-:Y:S01]  /*5dc0*/  @P3 STG.E.U16 desc[UR36][R8.64], R15 ;  /* 0x0000000f08003986 */ /* 0x0001e2000c101524 */
[----:B------:R-:W-:Y:S05]  /*5dd0*/  @!P2 BRA `(.L_x_155) ;  /* 0x000000000004a947 */ /* 0x000fea0003800000 */
[----:B------:R1:W5:Y:S02]  /*5de0*/  LDG.E.LTC128B.U16 R172, desc[UR36][R4.64+0x2] ;  /* 0x0000022404ac7981 */ /* 0x000364000c1e1520 */
.L_x_155:
[----:B------:R-:W-:Y:S05]  /*5df0*/  BSYNC B1 ;  /* 0x0000000000017941 */ /* 0x000fea0003800000 */
.L_x_154:
[----:B-----5:R-:W-:Y:S01]  /*5e00*/  IMAD.U32 R24, R172, 0x10000, RZ ;  /* 0x00010000ac187824 */ /* 0x020fe200078e00ff */
[----:B------:R-:W-:Y:S01]  /*5e10*/  ISETP.GT.AND P1, PT, R3, 0x88, PT ;  /* 0x000000880300780c */ /* 0x000fe20003f24270 */
[----:B0-----:R-:W-:Y:S01]  /*5e20*/  IMAD.WIDE.U32 R14, R153, R14, R162 ;  /* 0x0000000e990e7225 */ /* 0x001fe200078e00a2 */
[----:B------:R-:W-:Y:S03]  /*5e30*/  BSSY B1, `(.L_x_156) ;  /* 0x000000e000017945 */ /* 0x000fe60003800000 */
[----:B------:R-:W-:Y:S01]  /*5e40*/  FMUL R24, R24, R155 ;  /* 0x0000009b18187220 */ /* 0x000fe20000400000 */
[----:B------:R-:W-:Y:S01]  /*5e50*/  ISETP.GT.AND P3, PT, R0, RZ, P1 ;  /* 0x000000ff0000720c */ /* 0x000fe20000f64270 */
[----:B------:R-:W-:Y:S01]  /*5e60*/  IMAD.IADD R97, R97, 0x1, R15 ;  /* 0x0000000161617824 */ /* 0x000fe200078e020f */
[----:B------:R-:W-:Y:S01]  /*5e70*/  IADD3 R21, P5, R20, R14, RZ ;  /* 0x0000000e14157210 */ /* 0x000fe20007fbe0ff */
[----:B------:R-:W-:Y:S01]  /*5e80*/  FFMA R24, R25, R154, R24 ;  /* 0x0000009a19187223 */ /* 0x000fe20000000018 */
[----:B------:R-:W-:-:S03]  /*5e90*/  IADD3 R20, P4, R6, R14, RZ ;  /* 0x0000000e06147210 */ /* 0x000fc60007f9e0ff */
[----:B------:R-:W-:Y:S01]  /*5ea0*/  IMAD.X R156, R97, 0x1, R157, P5 ;  /* 0x00000001619c7824 */ /* 0x000fe200028e069d */
[----:B------:R-:W-:Y:S02]  /*5eb0*/  F2FP.BF16.F32.PACK_AB R24, RZ, R24 ;  /* 0x00000018ff18723e */ /* 0x000fe400000010ff */
[----:B------:R-:W-:-:S03]  /*5ec0*/  LEA R14, P5, R21, R10, 0x1 ;  /* 0x0000000a150e7211 */ /* 0x000fc600078a08ff */
[----:B------:R0:W-:Y:S01]  /*5ed0*/  @P2 STG.E.U16 desc[UR36][R8.64+0x2], R24 ;  /* 0x0000021808002986 */ /* 0x0001e2000c101524 */
[----:B------:R-:W-:Y:S01]  /*5ee0*/  LEA.HI.X R15, R21, R11, R156, 0x1, P5 ;  /* 0x0000000b150f7211 */ /* 0x000fe200028f0c9c */
[----:B------:R-:W-:Y:S08]  /*5ef0*/  @!P3 BRA `(.L_x_157) ;  /* 0x000000000004b947 */ /* 0x000ff00003800000 */
[----:B------:R2:W5:Y:S02]  /*5f00*/  LDG.E.LTC128B.U16 R172, desc[UR36][R14.64] ;  /* 0x000000240eac7981 */ /* 0x000564000c1e1520 */
.L_x_157:
[----:B------:R-:W-:Y:S05]  /*5f10*/  BSYNC B1 ;  /* 0x0000000000017941 */ /* 0x000fea0003800000 */
.L_x_156:
[----:B-----5:R-:W-:Y:S01]  /*5f20*/  IMAD.U32 R6, R172, 0x10000, RZ ;  /* 0x00010000ac067824 */ /* 0x020fe200078e00ff */
[----:B------:R-:W-:Y:S01]  /*5f30*/  ISETP.GT.AND P2, PT, R0, 0x1, P1 ;  /* 0x000000010000780c */ /* 0x000fe20000f44270 */
[----:B------:R-:W-:Y:S01]  /*5f40*/  IMAD.X R21, R7, 0x1, R97, P4 ;  /* 0x0000000107157824 */ /* 0x000fe200020e0661 */
[----:B------:R-:W-:Y:S01]  /*5f50*/  BSSY B1, `(.L_x_158) ;  /* 0x000000d000017945 */ /* 0x000fe20003800000 */
[----:B------:R-:W-:Y:S01]  /*5f60*/  FMUL R3, R6, R155 ;  /* 0x0000009b06037220 */ /* 0x000fe20000400000 */
[----:B------:R-:W-:Y:S01]  /*5f70*/  IADD3 R6, P4, R8, R165, RZ ;  /* 0x000000a508067210 */ /* 0x000fe20007f9e0ff */
[----:B--2---:R-:W-:-:S04]  /*5f80*/  IMAD.WIDE.U32 R14, R23, R12, R20 ;  /* 0x0000000c170e7225 */ /* 0x004fc800078e0014 */
[----:B------:R-:W-:Y:S01]  /*5f90*/  FFMA R3, R26, R154, R3 ;  /* 0x0000009a1a037223 */ /* 0x000fe20000000003 */
[----:B------:R-:W-:Y:S01]  /*5fa0*/  IMAD.X R7, R9, 0x1, R167, P4 ;  /* 0x0000000109077824 */ /* 0x000fe200020e06a7 */
[----:B------:R-:W-:Y:S01]  /*5fb0*/  LEA R10, P5, R14, R10, 0x1 ;  /* 0x0000000a0e0a7211 */ /* 0x000fe200078a08ff */
[----:B------:R-:W-:Y:S02]  /*5fc0*/  IMAD.IADD R13, R13, 0x1, R15 ;  /* 0x000000010d0d7824 */ /* 0x000fe400078e020f */
[----:B------:R-:W-:-:S03]  /*5fd0*/  F2FP.BF16.F32.PACK_AB R3, RZ, R3 ;  /* 0x00000003ff03723e */ /* 0x000fc600000010ff */
[----:B------:R-:W-:Y:S02]  /*5fe0*/  LEA.HI.X R11, R14, R11, R13, 0x1, P5 ;  /* 0x0000000b0e0b7211 */ /* 0x000fe400028f0c0d */
[----:B------:R2:W-:Y:S01]  /*5ff0*/  @P3 STG.E.U16 desc[UR36][R6.64], R3 ;  /* 0x0000000306003986 */ /* 0x0005e2000c101524 */
[----:B------:R-:W-:Y:S05]  /*6000*/  @!P2 BRA `(.L_x_159) ;  /* 0x000000000004a947 */ /* 0x000fea0003800000 */
[----:B------:R0:W5:Y:S02]  /*6010*/  LDG.E.LTC128B.U16 R172, desc[UR36][R10.64+0x2] ;  /* 0x000002240aac7981 */ /* 0x000164000c1e1520 */
.L_x_159:
[----:B------:R-:W-:Y:S05]  /*6020*/  BSYNC B1 ;  /* 0x0000000000017941 */ /* 0x000fea0003800000 */
.L_x_158:
[----:B-----5:R-:W-:Y:S01]  /*6030*/  IMAD.U32 R12, R172, 0x10000, RZ ;  /* 0x00010000ac0c7824 */ /* 0x020fe200078e00ff */
[----:B------:R-:W-:Y:S01]  /*6040*/  ISETP.GT.AND P3, PT, R0, 0x8, P0 ;  /* 0x000000080000780c */ /* 0x000fe20000764270 */
[----:B------:R-:W-:Y:S02]  /*6050*/  BSSY B1, `(.L_x_160) ;  /* 0x0000007000017945 */ /* 0x000fe40003800000 */
[----:B------:R-:W-:-:S04]  /*6060*/  FMUL R12, R12, R155 ;  /* 0x0000009b0c0c7220 */ /* 0x000fc80000400000 */
[----:B------:R-:W-:-:S05]  /*6070*/  FFMA R12, R27, R154, R12 ;  /* 0x0000009a1b0c7223 */ /* 0x000fca000000000c */
[----:B------:R-:W-:-:S05]  /*6080*/  F2FP.BF16.F32.PACK_AB R12, RZ, R12 ;  /* 0x0000000cff0c723e */ /* 0x000fca00000010ff */
[----:B------:R0:W-:Y:S01]  /*6090*/  @P2 STG.E.U16 desc[UR36][R6.64+0x2], R12 ;  /* 0x0000020c06002986 */ /* 0x0001e2000c101524 */
[----:B------:R-:W-:Y:S05]  /*60a0*/  @!P3 BRA `(.L_x_161) ;  /* 0x000000000004b947 */ /* 0x000fea0003800000 */
[----:B------:R0:W5:Y:S02]  /*60b0*/  LDG.E.LTC128B.U16 R172, desc[UR36][R4.64+0x10] ;  /* 0x0000102404ac7981 */ /* 0x000164000c1e1520 */
.L_x_161:
[----:B------:R-:W-:Y:S05]  /*60c0*/  BSYNC B1 ;  /* 0x0000000000017941 */ /* 0x000fea0003800000 */
.L_x_160:
[----:B0-2--5:R-:W-:Y:S01]  /*60d0*/  SHF.L.U32 R6, R172, 0x10, RZ ;  /* 0x00000010ac067819 */ /* 0x025fe200000006ff */
[----:B------:R-:W-:Y:S01]  /*60e0*/  IMAD.MOV.U32 R7, RZ, RZ, R9 ;  /* 0x000000ffff077224 */ /* 0x000fe200078e0009 */
[----:B------:R-:W-:Y:S01]  /*60f0*/  ISETP.GT.AND P2, PT, R0, 0x9, P0 ;  /* 0x000000090000780c */ /* 0x000fe20000744270 */
[----:B------:R-:W-:Y:S02]  /*6100*/  BSSY B1, `(.L_x_162) ;  /* 0x0000008000017945 */ /* 0x000fe40003800000 */
[----:B------:R-:W-:Y:S01]  /*6110*/  FMUL R3, R6, R155 ;  /* 0x0000009b06037220 */ /* 0x000fe20000400000 */
[----:B------:R-:W-:-:S03]  /*6120*/  IMAD.MOV.U32 R6, RZ, RZ, R8 ;  /* 0x000000ffff067224 */ /* 0x000fc600078e0008 */
[----:B------:R-:W-:-:S05]  /*6130*/  FFMA R3, R28, R154, R3 ;  /* 0x0000009a1c037223 */ /* 0x000fca0000000003 */
[----:B------:R-:W-:-:S05]  /*6140*/  F2FP.BF16.F32.PACK_AB R3, RZ, R3 ;  /* 0x00000003ff03723e */ /* 0x000fca00000010ff */
[----:B------:R0:W-:Y:S01]  /*6150*/  @P3 STG.E.U16 desc[UR36][R6.64+0x10], R3 ;  /* 0x0000100306003986 */ /* 0x0001e2000c101524 */
[----:B------:R-:W-:Y:S05]  /*6160*/  @!P2 BRA `(.L_x_163) ;  /* 0x000000000004a947 */ /* 0x000fea0003800000 */
[----:B------:R2:W5:Y:S02]  /*6170*/  LDG.E.LTC128B.U16 R172, desc[UR36][R4.64+0x12] ;  /* 0x0000122404ac7981 */ /* 0x000564000c1e1520 */
.L_x_163:
[----:B------:R-:W-:Y:S05]  /*6180*/  BSYNC B1 ;  /* 0x0000000000017941 */ /* 0x000fea0003800000 */
.L_x_162:
        /* <DEDUP_REMOVED lines=9> */
.L_x_165:
[----:B------:R-:W-:Y:S05]  /*6220*/  BSYNC B1 ;  /* 0x0000000000017941 */ /* 0x000fea0003800000 */
.L_x_164:
[----:B0----5:R-:W-:Y:S01]  /*6230*/  IMAD.U32 R12, R172, 0x10000, RZ ;  /* 0x00010000ac0c7824 */ /* 0x021fe200078e00ff */
[----:B------:R-:W-:Y:S01]  /*6240*/  IADD3 R8, P3, R165, R8, RZ ;  /* 0x00000008a5087210 */ /* 0x000fe20007f7e0ff */
[----:B------:R-:W-:Y:S01]  /*6250*/  BSSY B1, `(.L_x_166) ;  /* 0x0000009000017945 */ /* 0x000fe20003800000 */
[----:B------:R-:W-:Y:S01]  /*6260*/  ISETP.GT.AND P2, PT, R0, 0x9, P1 ;  /* 0x000000090000780c */ /* 0x000fe20000f44270 */
[----:B------:R-:W-:Y:S02]  /*6270*/  FMUL R3, R12, R155 ;  /* 0x0000009b0c037220 */ /* 0x000fe40000400000 */
[----:B------:R-:W-:Y:S02]  /*6280*/  IMAD.X R9, R167, 0x1, R9, P3 ;  /* 0x00000001a7097824 */ /* 0x000fe400018e0609 */
[----:B------:R-:W-:-:S05]  /*6290*/  FFMA R3, R30, R154, R3 ;  /* 0x0000009a1e037223 */ /* 0x000fca0000000003 */
[----:B------:R-:W-:-:S05]  /*62a0*/  F2FP.BF16.F32.PACK_AB R3, RZ, R3 ;  /* 0x00000003ff03723e */ /* 0x000fca00000010ff */
[----:B------:R0:W-:Y:S01]  /*62b0*/  @P4 STG.E.U16 desc[UR36][R8.64+0x10], R3 ;  /* 0x0000100308004986 */ /* 0x0001e2000c101524 */
[----:B------:R-:W-:Y:S05]  /*62c0*/  @!P2 BRA `(.L_x_167) ;  /* 0x000000000004a947 */ /* 0x000fea0003800000 */
[----:B------:R0:W5:Y:S02]  /*62d0*/  LDG.E.LTC128B.U16 R172, desc[UR36][R10.64+0x12] ;  /* 0x000012240aac7981 */ /* 0x000164000c1e1520 */
.L_x_167:
[----:B------:R-:W-:Y:S05]  /*62e0*/  BSYNC B1 ;  /* 0x0000000000017941 */ /* 0x000fea0003800000 */
.L_x_166:
[----:B0----5:R-:W-:Y:S01]  /*62f0*/  IMAD.U32 R8, R172, 0x10000, RZ ;  /* 0x00010000ac087824 */ /* 0x021fe200078e00ff */
[----:B------:R-:W-:Y:S01]  /*6300*/  ISETP.GT.AND P3, PT, R0, 0x10, P0 ;  /* 0x000000100000780c */ /* 0x000fe20000764270 */
[----:B------:R-:W-:Y:S02]  /*6310*/  BSSY B1, `(.L_x_168) ;  /* 0x0000009000017945 */ /* 0x000fe40003800000 */
[----:B------:R-:W-:-:S04]  /*6320*/  FMUL R8, R8, R155 ;  /* 0x0000009b08087220 */ /* 0x000fc80000400000 */
[----:B------:R-:W-:Y:S01]  /*6330*/  FFMA R31, R31, R154, R8 ;  /* 0x0000009a1f1f7223 */ /* 0x000fe20000000008 */
[----:B------:R-:W-:-:S04]  /*6340*/  IADD3 R8, P4, P5, R165, R158, R93 ;  /* 0x0000009ea5087210 */ /* 0x000fc80007d9e05d */
[----:B------:R-:W-:Y:S02]  /*6350*/  F2FP.BF16.F32.PACK_AB R31, RZ, R31 ;  /* 0x0000001fff1f723e */ /* 0x000fe400000010ff */
[----:B------:R-:W-:-:S05]  /*6360*/  IADD3.X R9, R167, R159, R95, P4, P5 ;  /* 0x0000009fa7097210 */ /* 0x000fca00027ea45f */
[----:B------:R0:W-:Y:S01]  /*6370*/  @P2 STG.E.U16 desc[UR36][R8.64+0x12], R31 ;  /* 0x0000121f08002986 */ /* 0x0001e2000c101524 */
[----:B------:R-:W-:Y:S05]  /*6380*/  @!P3 BRA `(.L_x_169) ;  /* 0x000000000004b947 */ /* 0x000fea0003800000 */
[----:B------:R0:W5:Y:S02]  /*6390*/  LDG.E.LTC128B.U16 R172, desc[UR36][R4.64+0x20] ;  /* 0x0000202404ac7981 */ /* 0x000164000c1e1520 */
.L_x_169:
[----:B------:R-:W-:Y:S05]  /*63a0*/  BSYNC B1 ;  /* 0x0000000000017941 */ /* 0x000fea0003800000 */
.L_x_168:
        /* <DEDUP_REMOVED lines=9> */
.L_x_171:
[----:B------:R-:W-:Y:S05]  /*6440*/  BSYNC B1 ;  /* 0x0000000000017941 */ /* 0x000fea0003800000 */
.L_x_170:
        /* <DEDUP_REMOVED lines=9> */
.L_x_173:
[----:B------:R-:W-:Y:S05]  /*64e0*/  BSYNC B1 ;  /* 0x0000000000017941 */ /* 0x000fea0003800000 */
.L_x_172:
[----:B0----5:R-:W-:Y:S01]  /*64f0*/  SHF.L.U32 R12, R172, 0x10, RZ ;  /* 0x00000010ac0c7819 */ /* 0x021fe200000006ff */
[----:B------:R-:W-:Y:S01]  /*6500*/  BSSY B1, `(.L_x_174) ;  /* 0x0000008000017945 */ /* 0x000fe20003800000 */
[----:B------:R-:W-:-:S03]  /*6510*/  ISETP.GT.AND P2, PT, R0, 0x11, P1 ;  /* 0x000000110000780c */ /* 0x000fc60000f44270 */
[----:B------:R-:W-:-:S04]  /*6520*/  FMUL R3, R12, R155 ;  /* 0x0000009b0c037220 */ /* 0x000fc80000400000 */
[----:B------:R-:W-:-:S05]  /*6530*/  FFMA R3, R34, R154, R3 ;  /* 0x0000009a22037223 */ /* 0x000fca0000000003 */
[----:B------:R-:W-:-:S05]  /*6540*/  F2FP.BF16.F32.PACK_AB R3, RZ, R3 ;  /* 0x00000003ff03723e */ /* 0x000fca00000010ff */
[----:B------:R0:W-:Y:S01]  /*6550*/  @P3 STG.E.U16 desc[UR36][R8.64+0x20], R3 ;  /* 0x0000200308003986 */ /* 0x0001e2000c101524 */
[----:B------:R-:W-:Y:S05]  /*6560*/  @!P2 BRA `(.L_x_175) ;  /* 0x000000000004a947 */ /* 0x000fea0003800000 */
[----:B------:R0:W5:Y:S02]  /*6570*/  LDG.E.LTC128B.U16 R172, desc[UR36][R10.64+0x22] ;  /* 0x000022240aac7981 */ /* 0x000164000c1e1520 */
.L_x_175:
[----:B------:R-:W-:Y:S05]  /*6580*/  BSYNC B1 ;  /* 0x0000000000017941 */ /* 0x000fea0003800000 */
.L_x_174:
        /* <DEDUP_REMOVED lines=9> */
.L_x_177:
[----:B------:R-:W-:Y:S05]  /*6620*/  BSYNC B1 ;  /* 0x0000000000017941 */ /* 0x000fea0003800000 */
.L_x_176:
[----:B0----5:R-:W-:Y:S01]  /*6630*/  IMAD.U32 R12, R172, 0x10000, RZ ;  /* 0x00010000ac0c7824 */ /* 0x021fe200078e00ff */
        /* <DEDUP_REMOVED lines=8> */
.L_x_179:
[----:B------:R-:W-:Y:S05]  /*66c0*/  BSYNC B1 ;  /* 0x0000000000017941 */ /* 0x000fea0003800000 */
.L_x_178:
        /* <DEDUP_REMOVED lines=9> */
.L_x_181:
[----:B------:R-:W-:Y:S05]  /*6760*/  BSYNC B1 ;  /* 0x0000000000017941 */ /* 0x000fea0003800000 */
.L_x_180:
        /* <DEDUP_REMOVED lines=9> */
.L_x_183:
[----:B------:R-:W-:Y:S05]  /*6800*/  BSYNC B1 ;  /* 0x0000000000017941 */ /* 0x000fea0003800000 */
.L_x_182:
        /* <DEDUP_REMOVED lines=9> */
.L_x_185:
[----:B------:R-:W-:Y:S05]  /*68a0*/  BSYNC B1 ;  /* 0x0000000000017941 */ /* 0x000fea0003800000 */
.L_x_184:
        /* <DEDUP_REMOVED lines=9> */
.L_x_187:
[----:B------:R-:W-:Y:S05]  /*6940*/  BSYNC B1 ;  /* 0x0000000000017941 */ /* 0x000fea0003800000 */
.L_x_186:
        /* <DEDUP_REMOVED lines=9> */
.L_x_189:
[----:B------:R-:W-:Y:S05]  /*69e0*/  BSYNC B1 ;  /* 0x0000000000017941 */ /* 0x000fea0003800000 */
.L_x_188:
        /* <DEDUP_REMOVED lines=9> */
.L_x_191:
[----:B------:R-:W-:Y:S05]  /*6a80*/  BSYNC B1 ;  /* 0x0000000000017941 */ /* 0x000fea0003800000 */
.L_x_190:
[----:B-----5:R-:W-:Y:S01]  /*6a90*/  SHF.L.U32 R12, R172, 0x10, RZ ;  /* 0x00000010ac0c7819 */ /* 0x020fe200000006ff */
        /* <DEDUP_REMOVED lines=8> */
.L_x_193:
[----:B------:R-:W-:Y:S05]  /*6b20*/  BSYNC B1 ;  /* 0x0000000000017941 */ /* 0x000fea0003800000 */
.L_x_192:
        /* <DEDUP_REMOVED lines=9> */
.L_x_195:
[----:B------:R-:W-:Y:S05]  /*6bc0*/  BSYNC B1 ;  /* 0x0000000000017941 */ /* 0x000fea0003800000 */
.L_x_194:
        /* <DEDUP_REMOVED lines=9> */
.L_x_197:
[----:B------:R-:W-:Y:S05]  /*6c60*/  BSYNC B1 ;  /* 0x0000000000017941 */ /* 0x000fea0003800000 */
.L_x_196:
        /* <DEDUP_REMOVED lines=9> */
.L_x_199:
[----:B------:R-:W-:Y:S05]  /*6d00*/  BSYNC B1 ;  /* 0x0000000000017941 */ /* 0x000fea0003800000 */
.L_x_198:
        /* <DEDUP_REMOVED lines=9> */
.L_x_201:
[----:B------:R-:W-:Y:S05]  /*6da0*/  BSYNC B1 ;  /* 0x0000000000017941 */ /* 0x000fea0003800000 */
.L_x_200:
        /* <DEDUP_REMOVED lines=9> */
.L_x_203:
[----:B------:R-:W-:Y:S05]  /*6e40*/  BSYNC B1 ;  /* 0x0000000000017941 */ /* 0x000fea0003800000 */
.L_x_202:
        /* <DEDUP_REMOVED lines=9> */
.L_x_205:
[----:B------:R-:W-:Y:S05]  /*6ee0*/  BSYNC B1 ;  /* 0x0000000000017941 */ /* 0x000fea0003800000 */
.L_x_204:
        /* <DEDUP_REMOVED lines=9> */
.L_x_207:
[----:B------:R-:W-:Y:S05]  /*6f80*/  BSYNC B1 ;  /* 0x0000000000017941 */ /* 0x000fea0003800000 */
.L_x_206:
        /* <DEDUP_REMOVED lines=9> */
.L_x_209:
[----:B------:R-:W-:Y:S05]  /*7020*/  BSYNC B1 ;  /* 0x0000000000017941 */ /* 0x000fea0003800000 */
.L_x_208:
        /* <DEDUP_REMOVED lines=9> */
.L_x_211:
[----:B------:R-:W-:Y:S05]  /*70c0*/  BSYNC B1 ;  /* 0x0000000000017941 */ /* 0x000fea0003800000 */
.L_x_210:
        /* <DEDUP_REMOVED lines=9> */
.L_x_213:
[----:B------:R-:W-:Y:S05]  /*7160*/  BSYNC B1 ;  /* 0x0000000000017941 */ /* 0x000fea0003800000 */
.L_x_212:
        /* <DEDUP_REMOVED lines=9> */
.L_x_215:
[----:B------:R-:W-:Y:S05]  /*7200*/  BSYNC B1 ;  /* 0x0000000000017941 */ /* 0x000fea0003800000 */
.L_x_214:
        /* <DEDUP_REMOVED lines=9> */
.L_x_217:
[----:B------:R-:W-:Y:S05]  /*72a0*/  BSYNC B1 ;  /* 0x0000000000017941 */ /* 0x000fea0003800000 */
.L_x_216:
        /* <DEDUP_REMOVED lines=9> */
.L_x_219:
[----:B------:R-:W-:Y:S05]  /*7340*/  BSYNC B1 ;  /* 0x0000000000017941 */ /* 0x000fea0003800000 */
.L_x_218:
        /* <DEDUP_REMOVED lines=9> */
.L_x_221:
[----:B------:R-:W-:Y:S05]  /*73e0*/  BSYNC B1 ;  /* 0x0000000000017941 */ /* 0x000fea0003800000 */
.L_x_220:
        /* <DEDUP_REMOVED lines=9> */
.L_x_223:
[----:B------:R-:W-:Y:S05]  /*7480*/  BSYNC B1 ;  /* 0x0000000000017941 */ /* 0x000fea0003800000 */
.L_x_222:
        /* <DEDUP_REMOVED lines=9> */
.L_x_225:
[----:B------:R-:W-:Y:S05]  /*7520*/  BSYNC B1 ;  /* 0x0000000000017941 */ /* 0x000fea0003800000 */
.L_x_224:
        /* <DEDUP_REMOVED lines=9> */
.L_x_227:
[----:B------:R-:W-:Y:S05]  /*75c0*/  BSYNC B1 ;  /* 0x0000000000017941 */ /* 0x000fea0003800000 */
.L_x_226:
        /* <DEDUP_REMOVED lines=9> */
.L_x_229:
[----:B------:R-:W-:Y:S05]  /*7660*/  BSYNC B1 ;  /* 0x0000000000017941 */ /* 0x000fea0003800000 */
.L_x_228:
        /* <DEDUP_REMOVED lines=9> */
.L_x_231:
[----:B------:R-:W-:Y:S05]  /*7700*/  BSYNC B1 ;  /* 0x0000000000017941 */ /* 0x000fea0003800000 */
.L_x_230:
        /* <DEDUP_REMOVED lines=9> */
.L_x_233:
[----:B------:R-:W-:Y:S05]  /*77a0*/  BSYNC B1 ;  /* 0x0000000000017941 */ /* 0x000fea0003800000 */
.L_x_232:
        /* <DEDUP_REMOVED lines=9> */
.L_x_235:
[----:B------:R-:W-:Y:S05]  /*7840*/  BSYNC B1 ;  /* 0x0000000000017941 */ /* 0x000fea0003800000 */
.L_x_234:
        /* <DEDUP_REMOVED lines=9> */
.L_x_237:
[----:B------:R-:W-:Y:S05]  /*78e0*/  BSYNC B1 ;  /* 0x0000000000017941 */ /* 0x000fea0003800000 */
.L_x_236:
        /* <DEDUP_REMOVED lines=9> */
.L_x_239:
[----:B------:R-:W-:Y:S05]  /*7980*/  BSYNC B1 ;  /* 0x0000000000017941 */ /* 0x000fea0003800000 */
.L_x_238:
        /* <DEDUP_REMOVED lines=9> */
.L_x_241:
[----:B------:R-:W-:Y:S05]  /*7a20*/  BSYNC B1 ;  /* 0x0000000000017941 */ /* 0x000fea0003800000 */
.L_x_240:
        /* <DEDUP_REMOVED lines=9> */
.L_x_243:
[----:B------:R-:W-:Y:S05]  /*7ac0*/  BSYNC B1 ;  /* 0x0000000000017941 */ /* 0x000fea0003800000 */
.L_x_242:
        /* <DEDUP_REMOVED lines=9> */
.L_x_245:
[----:B------:R-:W-:Y:S05]  /*7b60*/  BSYNC B1 ;  /* 0x0000000000017941 */ /* 0x000fea0003800000 */
.L_x_244:
        /* <DEDUP_REMOVED lines=9> */
.L_x_247:
[----:B------:R-:W-:Y:S05]  /*7c00*/  BSYNC B1 ;  /* 0x0000000000017941 */ /* 0x000fea0003800000 */
.L_x_246:
        /* <DEDUP_REMOVED lines=9> */
.L_x_249:
[----:B------:R-:W-:Y:S05]  /*7ca0*/  BSYNC B1 ;  /* 0x0000000000017941 */ /* 0x000fea0003800000 */
.L_x_248:
        /* <DEDUP_REMOVED lines=9> */
.L_x_251:
[----:B------:R-:W-:Y:S05]  /*7d40*/  BSYNC B1 ;  /* 0x0000000000017941 */ /* 0x000fea0003800000 */
.L_x_250:
        /* <DEDUP_REMOVED lines=9> */
.L_x_253:
[----:B------:R-:W-:Y:S05]  /*7de0*/  BSYNC B1 ;  /* 0x0000000000017941 */ /* 0x000fea0003800000 */
.L_x_252:
        /* <DEDUP_REMOVED lines=9> */
.L_x_255:
[----:B------:R-:W-:Y:S05]  /*7e80*/  BSYNC B1 ;  /* 0x0000000000017941 */ /* 0x000fea0003800000 */
.L_x_254:
        /* <DEDUP_REMOVED lines=9> */
.L_x_257:
[----:B------:R-:W-:Y:S05]  /*7f20*/  BSYNC B1 ;  /* 0x0000000000017941 */ /* 0x000fea0003800000 */
.L_x_256:
        /* <DEDUP_REMOVED lines=9> */
.L_x_259:
[----:B------:R-:W-:Y:S05]  /*7fc0*/  BSYNC B1 ;  /* 0x0000000000017941 */ /* 0x000fea0003800000 */
.L_x_258:
        /* <DEDUP_REMOVED lines=9> */
.L_x_261:
[----:B------:R-:W-:Y:S05]  /*8060*/  BSYNC B1 ;  /* 0x0000000000017941 */ /* 0x000fea0003800000 */
.L_x_260:
        /* <DEDUP_REMOVED lines=9> */
.L_x_263:
[----:B------:R-:W-:Y:S05]  /*8100*/  BSYNC B1 ;  /* 0x0000000000017941 */ /* 0x000fea0003800000 */
.L_x_262:
        /* <DEDUP_REMOVED lines=9> */
.L_x_265:
[----:B------:R-:W-:Y:S05]  /*81a0*/  BSYNC B1 ;  /* 0x0000000000017941 */ /* 0x000fea0003800000 */
.L_x_264:
        /* <DEDUP_REMOVED lines=9> */
.L_x_267:
[----:B------:R-:W-:Y:S05]  /*8240*/  BSYNC B1 ;  /* 0x0000000000017941 */ /* 0x000fea0003800000 */
.L_x_266:
        /* <DEDUP_REMOVED lines=9> */
.L_x_269:
[----:B------:R-:W-:Y:S05]  /*82e0*/  BSYNC B1 ;  /* 0x0000000000017941 */ /* 0x000fea0003800000 */
.L_x_268:
        /* <DEDUP_REMOVED lines=9> */
.L_x_271:
[----:B------:R-:W-:Y:S05]  /*8380*/  BSYNC B1 ;  /* 0x0000000000017941 */ /* 0x000fea0003800000 */
.L_x_270:
        /* <DEDUP_REMOVED lines=9> */
.L_x_273:
[----:B------:R-:W-:Y:S05]  /*8420*/  BSYNC B1 ;  /* 0x0000000000017941 */ /* 0x000fea0003800000 */
.L_x_272:
        /* <DEDUP_REMOVED lines=9> */
.L_x_275:
[----:B------:R-:W-:Y:S05]  /*84c0*/  BSYNC B1 ;  /* 0x0000000000017941 */ /* 0x000fea0003800000 */
.L_x_274:
[----:B012--5:R-:W-:Y:S01]  /*84d0*/  IMAD.U32 R4, R172, 0x10000, RZ ;  /* 0x00010000ac047824 */ /* 0x027fe200078e00ff */
        /* <DEDUP_REMOVED lines=8> */
.L_x_277:
[----:B------:R-:W-:Y:S05]  /*8560*/  BSYNC B1 ;  /* 0x0000000000017941 */ /* 0x000fea0003800000 */
.L_x_276:
[----:B0----5:R-:W-:Y:S01]  /*8570*/  IMAD.U32 R4, R172, 0x10000, RZ ;  /* 0x00010000ac047824 */ /* 0x021fe200078e00ff */
[----:B------:R-:W-:Y:S01]  /*8580*/  @P2 MOV R5, R9 ;  /* 0x0000000900052202 */ /* 0x000fe20000000f00 */
[----:B------:R-:W-:Y:S01]  /*8590*/  BSSY B1, `(.L_x_278) ;  /* 0x0000009000017945 */ /* 0x000fe20003800000 */
[----:B------:R-:W-:Y:S01]  /*85a0*/  ISETP.GT.AND P1, PT, R0, 0x79, P1 ;  /* 0x000000790000780c */ /* 0x000fe20000f24270 */
[----:B------:R-:W-:Y:S01]  /*85b0*/  FMUL R3, R4, R155 ;  /* 0x0000009b04037220 */ /* 0x000fe20000400000 */
[----:B------:R-:W-:-:S03]  /*85c0*/  @P2 IMAD.MOV.U32 R4, RZ, RZ, R8 ;  /* 0x000000ffff042224 */ /* 0x000fc600078e0008 */
[----:B------:R-:W-:-:S05]  /*85d0*/  FFMA R3, R86, R154, R3 ;  /* 0x0000009a56037223 */ /* 0x000fca0000000003 */
[----:B------:R-:W-:-:S05]  /*85e0*/  F2FP.BF16.F32.PACK_AB R3, RZ, R3 ;  /* 0x00000003ff03723e */ /* 0x000fca00000010ff */
[----:B------:R0:W-:Y:S01]  /*85f0*/  @P2 STG.E.U16 desc[UR36][R4.64+0xf0], R3 ;  /* 0x0000f00304002986 */ /* 0x0001e2000c101524 */
[----:B------:R-:W-:Y:S05]  /*8600*/  @!P1 BRA `(.L_x_279) ;  /* 0x0000000000049947 */ /* 0x000fea0003800000 */
[----:B------:R2:W5:Y:S02]  /*8610*/  LDG.E.LTC128B.U16 R172, desc[UR36][R10.64+0xf2] ;  /* 0x0000f2240aac7981 */ /* 0x000564000c1e1520 */
.L_x_279:
[----:B------:R-:W-:Y:S05]  /*8620*/  BSYNC B1 ;  /* 0x0000000000017941 */ /* 0x000fea0003800000 */
.L_x_278:
[----:B------:R-:W-:Y:S05]  /*8630*/  @!P1 BRA `(.L_x_280) ;  /* 0x00000024004c9947 */ /* 0x000fea0003800000 */
[----:B-----5:R-:W-:-:S04]  /*8640*/  IMAD.U32 R172, R172, 0x10000, RZ ;  /* 0x00010000acac7824 */ /* 0x020fc800078e00ff */
[----:B------:R-:W-:-:S04]  /*8650*/  FMUL R172, R172, R155 ;  /* 0x0000009bacac7220 */ /* 0x000fc80000400000 */
[----:B------:R-:W-:-:S05]  /*8660*/  FFMA R172, R87, R154, R172 ;  /* 0x0000009a57ac7223 */ /* 0x000fca00000000ac */
[----:B------:R-:W-:-:S05]  /*8670*/  F2FP.BF16.F32.PACK_AB R172, RZ, R172 ;  /* 0x000000acffac723e */ /* 0x000fca00000010ff */
[----:B------:R0:W-:Y:S01]  /*8680*/  STG.E.U16 desc[UR36][R8.64+0xf2], R172 ;  /* 0x0000f2ac08007986 */ /* 0x0001e2000c101524 */
[----:B------:R-:W-:Y:S05]  /*8690*/  BRA `(.L_x_280) ;  /* 0x0000002400347947 */ /* 0x000fea0003800000 */
.L_x_29:
[----:B------:R-:W-:Y:S01]  /*86a0*/  ULDC.64 UR4, c[0x0][0x5c0] ;  /* 0x0001700000047ab9 */ /* 0x000fe20000000a00 */
[-C--:B------:R-:W-:Y:S01]  /*86b0*/  FMUL R88, R88, R154.reuse ;  /* 0x0000009a58587220 */ /* 0x080fe20000400000 */
[----:B------:R-:W-:Y:S01]  /*86c0*/  LEA R8, P0, R166, UR4, 0x1 ;  /* 0x00000004a6087c11 */ /* 0x000fe2000f8008ff */
[----:B------:R-:W-:Y:S01]  /*86d0*/  IMAD.SHL.U32 R7, R4, 0x10, RZ ;  /* 0x0000001004077824 */ /* 0x000fe200078e00ff */
[----:B------:R-:W-:Y:S01]  /*86e0*/  ISETP.GT.AND P2, PT, R0, 0x1, P3 ;  /* 0x000000010000780c */ /* 0x000fe20001f44270 */
[-C--:B------:R-:W-:Y:S01]  /*86f0*/  FMUL R89, R89, R154.reuse ;  /* 0x0000009a59597220 */ /* 0x080fe20000400000 */
[----:B------:R-:W-:Y:S01]  /*8700*/  LEA.HI.X R9, R166, UR5, R169, 0x1, P0 ;  /* 0x00000005a6097c11 */ /* 0x000fe200080f0ca9 */
[-C--:B------:R-:W-:Y:S01]  /*8710*/  FMUL R90, R90, R154.reuse ;  /* 0x0000009a5a5a7220 */ /* 0x080fe20000400000 */
[----:B------:R-:W-:Y:S01]  /*8720*/  ISETP.GT.AND P0, PT, R3, 0x8, PT ;  /* 0x000000080300780c */ /* 0x000fe20003f04270 */
[----:B------:R-:W-:Y:S01]  /*8730*/  FMUL R91, R91, R154 ;  /* 0x0000009a5b5b7220 */ /* 0x000fe20000400000 */
[----:B------:R-:W-:Y:S01]  /*8740*/  F2FP.BF16.F32.PACK_AB R88, RZ, R88 ;  /* 0x00000058ff58723e */ /* 0x000fe200000010ff */
[-C--:B------:R-:W-:Y:S01]  /*8750*/  FMUL R92, R92, R154.reuse ;  /* 0x0000009a5c5c7220 */ /* 0x080fe20000400000 */
[----:B------:R-:W-:Y:S01]  /*8760*/  ISETP.GT.AND P4, PT, R0, RZ, P0 ;  /* 0x000000ff0000720c */ /* 0x000fe20000784270 */
[----:B------:R-:W-:Y:S01]  /*8770*/  FMUL R93, R93, R154 ;  /* 0x0000009a5d5d7220 */ /* 0x000fe20000400000 */
[----:B------:R-:W-:Y:S01]  /*8780*/  SHF.L.U64.HI R6, R4, 0x4, R5 ;  /* 0x0000000404067819 */ /* 0x000fe20000010205 */
[----:B------:R-:W-:Y:S01]  /*8790*/  @P1 STG.E.U16 desc[UR36][R8.64], R88 ;  /* 0x0000005808001986 */ /* 0x000fe2000c101524 */
[----:B------:R-:W-:Y:S01]  /*87a0*/  IADD3 R10, P5, R7, R8, RZ ;  /* 0x00000008070a7210 */ /* 0x000fe20007fbe0ff */
[-C--:B------:R-:W-:Y:S01]  /*87b0*/  FMUL R94, R94, R154.reuse ;  /* 0x0000009a5e5e7220 */ /* 0x080fe20000400000 */
[----:B------:R-:W-:Y:S01]  /*87c0*/  ISETP.GT.AND P1, PT, R0, 0x1, P0 ;  /* 0x000000010000780c */ /* 0x000fe20000724270 */
[----:B------:R-:W-:Y:S01]  /*87d0*/  FMUL R95, R95, R154 ;  /* 0x0000009a5f5f7220 */ /* 0x000fe20000400000 */
[----:B------:R-:W-:Y:S01]  /*87e0*/  F2FP.BF16.F32.PACK_AB R89, RZ, R89 ;  /* 0x00000059ff59723e */ /* 0x000fe200000010ff */
[----:B------:R-:W-:Y:S01]  /*87f0*/  IMAD.X R11, R6, 0x1, R9, P5 ;  /* 0x00000001060b7824 */ /* 0x000fe200028e0609 */
[----:B------:R-:W-:Y:S01]  /*8800*/  F2FP.BF16.F32.PACK_AB R90, RZ, R90 ;  /* 0x0000005aff5a723e */ /* 0x000fe200000010ff */
[-C--:B------:R-:W-:Y:S01]  /*8810*/  FMUL R96, R96, R154.reuse ;  /* 0x0000009a60607220 */ /* 0x080fe20000400000 */
[----:B------:R-:W-:Y:S01]  /*8820*/  F2FP.BF16.F32.PACK_AB R91, RZ, R91 ;  /* 0x0000005bff5b723e */ /* 0x000fe200000010ff */
[----:B------:R-:W-:Y:S01]  /*8830*/  @P2 STG.E.U16 desc[UR36][R8.64+0x2], R89 ;  /* 0x0000025908002986 */ /* 0x000fe2000c101524 */
[C---:B------:R-:W-:Y:S01]  /*8840*/  ISETP.GT.AND P5, PT, R0.reuse, 0x9, P3 ;  /* 0x000000090000780c */ /* 0x040fe20001fa4270 */
[-C--:B------:R-:W-:Y:S01]  /*8850*/  FMUL R97, R97, R154.reuse ;  /* 0x0000009a61617220 */ /* 0x080fe20000400000 */
[C---:B------:R-:W-:Y:S01]  /*8860*/  ISETP.GT.AND P2, PT, R0.reuse, 0x8, P0 ;  /* 0x000000080000780c */ /* 0x040fe20000744270 */
[----:B------:R-:W-:Y:S01]  /*8870*/  @P4 STG.E.U16 desc[UR36][R10.64], R90 ;  /* 0x0000005a0a004986 */ /* 0x000fe2000c101524 */
[----:B------:R-:W-:Y:S01]  /*8880*/  ISETP.GT.AND P4, PT, R0, 0x8, P3 ;  /* 0x000000080000780c */ /* 0x000fe20001f84270 */
[----:B------:R-:W-:Y:S01]  /*8890*/  FMUL R98, R98, R154 ;  /* 0x0000009a62627220 */ /* 0x000fe20000400000 */
[----:B------:R-:W-:Y:S01]  /*88a0*/  F2FP.BF16.F32.PACK_AB R92, RZ, R92 ;  /* 0x0000005cff5c723e */ /* 0x000fe200000010ff */
[----:B------:R-:W-:Y:S01]  /*88b0*/  @P1 STG.E.U16 desc[UR36][R10.64+0x2], R91 ;  /* 0x0000025b0a001986 */ /* 0x000fe2000c101524 */
[----:B------:R-:W-:Y:S01]  /*88c0*/  ISETP.GT.AND P1, PT, R0, 0x9, P0 ;  /* 0x000000090000780c */ /* 0x000fe20000724270 */
[-C--:B------:R-:W-:Y:S01]  /*88d0*/  FMUL R99, R99, R154.reuse ;  /* 0x0000009a63637220 */ /* 0x080fe20000400000 */
[----:B------:R-:W-:Y:S01]  /*88e0*/  F2FP.BF16.F32.PACK_AB R93, RZ, R93 ;  /* 0x0000005dff5d723e */ /* 0x000fe200000010ff */
[----:B------:R-:W-:Y:S01]  /*88f0*/  FMUL R100, R100, R154 ;  /* 0x0000009a64647220 */ /* 0x000fe20000400000 */
[----:B------:R-:W-:Y:S01]  /*8900*/  F2FP.BF16.F32.PACK_AB R94, RZ, R94 ;  /* 0x0000005eff5e723e */ /* 0x000fe200000010ff */
[-C--:B------:R-:W-:Y:S01]  /*8910*/  FMUL R101, R101, R154.reuse ;  /* 0x0000009a65657220 */ /* 0x080fe20000400000 */
[----:B------:R-:W-:Y:S01]  /*8920*/  F2FP.BF16.F32.PACK_AB R95, RZ, R95 ;  /* 0x0000005fff5f723e */ /* 0x000fe200000010ff */
[----:B------:R-:W-:Y:S01]  /*8930*/  FMUL R102, R102, R154 ;  /* 0x0000009a66667220 */ /* 0x000fe20000400000 */
[----:B------:R-:W-:Y:S01]  /*8940*/  F2FP.BF16.F32.PACK_AB R96, RZ, R96 ;  /* 0x00000060ff60723e */ /* 0x000fe200000010ff */
[----:B------:R-:W-:Y:S01]  /*8950*/  @P4 STG.E.U16 desc[UR36][R8.64+0x10], R92 ;  /* 0x0000105c08004986 */ /* 0x000fe2000c101524 */
[C---:B------:R-:W-:Y:S01]  /*8960*/  ISETP.GT.AND P4, PT, R0.reuse, 0x10, P3 ;  /* 0x000000100000780c */ /* 0x040fe20001f84270 */
[-C--:B------:R-:W-:Y:S01]  /*8970*/  FMUL R103, R103, R154.reuse ;  /* 0x0000009a67677220 */ /* 0x080fe20000400000 */
[----:B------:R-:W-:Y:S01]  /*8980*/  F2FP.BF16.F32.PACK_AB R97, RZ, R97 ;  /* 0x00000061ff61723e */ /* 0x000fe200000010ff */
[----:B------:R-:W-:Y:S01]  /*8990*/  @P5 STG.E.U16 desc[UR36][R8.64+0x12], R93 ;  /* 0x0000125d08005986 */ /* 0x000fe2000c101524 */
[----:B------:R-:W-:Y:S01]  /*89a0*/  ISETP.GT.AND P5, PT, R0, 0x11, P0 ;  /* 0x000000110000780c */ /* 0x000fe200007a4270 */
        /* <DEDUP_REMOVED lines=74> */
[-C--:B------:R-:W-:Y:S01]  /*8e50*/  FMUL R125, R125, R154.reuse ;  /* 0x0000009a7d7d7220 */ /* 0x080fe20000400000 */
[----:B------:R-:W-:Y:S01]  /*8e60*/  F2FP.BF16.F32.PACK_AB R119, RZ, R119 ;  /* 0x00000077ff77723e */ /* 0x000fe200000010ff */
[----:B------:R-:W-:Y:S01]  /*8e70*/  FMUL R126, R126, R154 ;  /* 0x0000009a7e7e7220 */ /* 0x000fe20000400000 */
[----:B------:R-:W-:Y:S01]  /*8e80*/  F2FP.BF16.F32.PACK_AB R120, RZ, R120 ;  /* 0x00000078ff78723e */ /* 0x000fe200000010ff */
        /* <DEDUP_REMOVED lines=64> */
[----:B------:R-:W-:Y:S01]  /*9290*/  FMUL R145, R145, R154 ;  /* 0x0000009a91917220 */ /* 0x000fe20000400000 */
[----:B------:R-:W-:Y:S01]  /*92a0*/  F2FP.BF16.F32.PACK_AB R139, RZ, R139 ;  /* 0x0000008bff8b723e */ /* 0x000fe200000010ff */
[----:B------:R-:W-:Y:S01]  /*92b0*/  IMAD.SHL.U32 R21, R4, 0x100, RZ ;  /* 0x0000010004157824 */ /* 0x000fe200078e00ff */
[----:B------:R-:W-:Y:S01]  /*92c0*/  F2FP.BF16.F32.PACK_AB R140, RZ, R140 ;  /* 0x0000008cff8c723e */ /* 0x000fe200000010ff */
[----:B------:R-:W-:Y:S01]  /*92d0*/  @P1 STG.E.U16 desc[UR36][R8.64+0x90], R124 ;  /* 0x0000907c08001986 */ /* 0x000fe2000c101524 */
[----:B------:R-:W-:Y:S01]  /*92e0*/  ISETP.GT.AND P1, PT, R0, 0x50, P3 ;  /* 0x000000500000780c */ /* 0x000fe20001f24270 */
[-C--:B------:R-:W-:Y:S01]  /*92f0*/  FMUL R146, R146, R154.reuse ;  /* 0x0000009a92927220 */ /* 0x080fe20000400000 */
[----:B------:R-:W-:Y:S01]  /*9300*/  F2FP.BF16.F32.PACK_AB R141, RZ, R141 ;  /* 0x0000008dff8d723e */ /* 0x000fe200000010ff */
[----:B------:R-:W-:Y:S01]  /*9310*/  @P2 STG.E.U16 desc[UR36][R8.64+0x92], R125 ;  /* 0x0000927d08002986 */ /* 0x000fe2000c101524 */
[C---:B------:R-:W-:Y:S01]  /*9320*/  ISETP.GT.AND P2, PT, R0.reuse, 0x51, P3 ;  /* 0x000000510000780c */ /* 0x040fe20001f44270 */
[----:B------:R-:W-:Y:S01]  /*9330*/  FMUL R147, R147, R154 ;  /* 0x0000009a93937220 */ /* 0x000fe20000400000 */
        /* <DEDUP_REMOVED lines=12> */
[----:B------:R-:W-:Y:S01]  /*9400*/  SHF.L.U64.HI R15, R4, 0x8, R5 ;  /* 0x00000008040f7819 */ /* 0x000fe20000010205 */
[----:B------:R-:W-:Y:S01]  /*9410*/  @P2 STG.E.U16 desc[UR36][R8.64+0xa2], R129 ;  /* 0x0000a28108002986 */ /* 0x000fe2000c101524 */
[C---:B------:R-:W-:Y:S01]  /*9420*/  ISETP.GT.AND P2, PT, R0.reuse, 0x59, P3 ;  /* 0x000000590000780c */ /* 0x040fe20001f44270 */
        /* <DEDUP_REMOVED lines=56> */
[----:B------:R-:W-:Y:S01]  /*97b0*/  FMUL R39, R39, R154 ;  /* 0x0000009a27277220 */ /* 0x000fe20000400000 */
[----:B------:R-:W-:Y:S01]  /*97c0*/  F2FP.BF16.F32.PACK_AB R33, RZ, R33 ;  /* 0x00000021ff21723e */ /* 0x000fe200000010ff */
[----:B------:R-:W-:Y:S01]  /*97d0*/  @P2 STG.E.U16 desc[UR36][R10.64+0xd0], R142 ;  /* 0x0000d08e0a002986 */ /* 0x000fe2000c101524 */
[----:B------:R-:W-:Y:S01]  /*97e0*/  F2FP.BF16.F32.PACK_AB R34, RZ, R34 ;  /* 0x00000022ff22723e */ /* 0x000fe200000010ff */
[-C--:B------:R-:W-:Y:S01]  /*97f0*/  FMUL R40, R40, R154.reuse ;  /* 0x0000009a28287220 */ /* 0x080fe20000400000 */
[----:B------:R-:W-:Y:S01]  /*9800*/  F2FP.BF16.F32.PACK_AB R35, RZ, R35 ;  /* 0x00000023ff23723e */ /* 0x000fe200000010ff */
[----:B------:R-:W-:Y:S01]  /*9810*/  FMUL R41, R41, R154 ;  /* 0x0000009a29297220 */ /* 0x000fe20000400000 */
[----:B------:R-:W-:Y:S01]  /*9820*/  F2FP.BF16.F32.PACK_AB R36, RZ, R36 ;  /* 0x00000024ff24723e */ /* 0x000fe200000010ff */
[----:B------:R-:W-:Y:S01]  /*9830*/  @P4 STG.E.U16 desc[UR36][R10.64+0xd2], R143 ;  /* 0x0000d28f0a004986 */ /* 0x000fe2000c101524 */
[----:B------:R-:W-:Y:S01]  /*9840*/  ISETP.GT.AND P4, PT, R0, 0x71, P0 ;  /* 0x000000710000780c */ /* 0x000fe20000784270 */
[----:B------:R-:W-:Y:S01]  /*9850*/  FMUL R42, R42, R154 ;  /* 0x0000009a2a2a7220 */ /* 0x000fe20000400000 */
[----:B------:R-:W-:Y:S01]  /*9860*/  F2FP.BF16.F32.PACK_AB R37, RZ, R37 ;  /* 0x00000025ff25723e */ /* 0x000fe200000010ff */
[----:B------:R-:W-:Y:S01]  /*9870*/  @P5 STG.E.U16 desc[UR36][R8.64+0xe0], R144 ;  /* 0x0000e09008005986 */ /* 0x000fe2000c101524 */
[----:B------:R-:W-:Y:S01]  /*9880*/  ISETP.GT.AND P5, PT, R0, 0x70, P0 ;  /* 0x000000700000780c */ /* 0x000fe200007a4270 */
[----:B------:R-:W-:Y:S01]  /*9890*/  @P1 IMAD.MOV.U32 R4, RZ, RZ, R8 ;  /* 0x000000ffff041224 */ /* 0x000fe200078e0008 */
[----:B------:R-:W-:Y:S01]  /*98a0*/  F2FP.BF16.F32.PACK_AB R38, RZ, R38 ;  /* 0x00000026ff26723e */ /* 0x000fe200000010ff */
[----:B------:R-:W-:Y:S01]  /*98b0*/  @P1 IMAD.MOV.U32 R5, RZ, RZ, R9 ;  /* 0x000000ffff051224 */ /* 0x000fe200078e0009 */
[----:B------:R-:W-:Y:S01]  /*98c0*/  F2FP.BF16.F32.PACK_AB R39, RZ, R39 ;  /* 0x00000027ff27723e */ /* 0x000fe200000010ff */
[----:B------:R-:W-:Y:S01]  /*98d0*/  FMUL R43, R43, R154 ;  /* 0x0000009a2b2b7220 */ /* 0x000fe20000400000 */
[----:B------:R-:W-:Y:S01]  /*98e0*/  F2FP.BF16.F32.PACK_AB R40, RZ, R40 ;  /* 0x00000028ff28723e */ /* 0x000fe200000010ff */
[----:B------:R-:W-:Y:S01]  /*98f0*/  FMUL R44, R44, R154 ;  /* 0x0000009a2c2c7220 */ /* 0x000fe20000400000 */
[----:B------:R0:W-:Y:S01]  /*9900*/  @P1 STG.E.U16 desc[UR36][R4.64+0xe2], R145 ;  /* 0x0000e29104001986 */ /* 0x0001e2000c101524 */
[----:B------:R-:W-:Y:S01]  /*9910*/  IADD3 R12, P1, P2, R7, R8, R21 ;  /* 0x00000008070c7210 */ /* 0x000fe20007a3e015 */
[-C--:B------:R-:W-:Y:S01]  /*9920*/  FMUL R45, R45, R154.reuse ;  /* 0x0000009a2d2d7220 */ /* 0x080fe20000400000 */
[----:B------:R-:W-:Y:S01]  /*9930*/  F2FP.BF16.F32.PACK_AB R41, RZ, R41 ;  /* 0x00000029ff29723e */ /* 0x000fe200000010ff */
[-C--:B------:R-:W-:Y:S01]  /*9940*/  FMUL R46, R46, R154.reuse ;  /* 0x0000009a2e2e7220 */ /* 0x080fe20000400000 */
[----:B------:R-:W-:Y:S01]  /*9950*/  IADD3.X R13, R6, R9, R15, P1, P2 ;  /* 0x00000009060d7210 */ /* 0x000fe20000fe440f */
[-C--:B------:R-:W-:Y:S01]  /*9960*/  FMUL R47, R47, R154.reuse ;  /* 0x0000009a2f2f7220 */ /* 0x080fe20000400000 */
[C---:B------:R-:W-:Y:S01]  /*9970*/  ISETP.GT.AND P1, PT, R3.reuse, 0x80, PT ;  /* 0x000000800300780c */ /* 0x040fe20003f24270 */
[-C--:B------:R-:W-:Y:S01]  /*9980*/  FMUL R48, R48, R154.reuse ;  /* 0x0000009a30307220 */ /* 0x080fe20000400000 */
[----:B------:R-:W-:Y:S01]  /*9990*/  ISETP.GT.AND P2, PT, R3, 0x88, PT ;  /* 0x000000880300780c */ /* 0x000fe20003f44270 */
[----:B------:R-:W-:Y:S01]  /*99a0*/  FMUL R49, R49, R154 ;  /* 0x0000009a31317220 */ /* 0x000fe20000400000 */
[----:B------:R-:W-:Y:S01]  /*99b0*/  F2FP.BF16.F32.PACK_AB R42, RZ, R42 ;  /* 0x0000002aff2a723e */ /* 0x000fe200000010ff */
[----:B0-----:R-:W-:Y:S01]  /*99c0*/  @P5 IMAD.MOV.U32 R4, RZ, RZ, R10 ;  /* 0x000000ffff045224 */ /* 0x001fe200078e000a */
[----:B------:R-:W-:Y:S01]  /*99d0*/  F2FP.BF16.F32.PACK_AB R43, RZ, R43 ;  /* 0x0000002bff2b723e */ /* 0x000fe200000010ff */
[----:B------:R-:W-:Y:S01]  /*99e0*/  @P5 IMAD.MOV.U32 R5, RZ, RZ, R11 ;  /* 0x000000ffff055224 */ /* 0x000fe200078e000b */
[----:B------:R-:W-:Y:S01]  /*99f0*/  F2FP.BF16.F32.PACK_AB R44, RZ, R44 ;  /* 0x0000002cff2c723e */ /* 0x000fe200000010ff */
[-C--:B------:R-:W-:Y:S01]  /*9a00*/  FMUL R50, R50, R154.reuse ;  /* 0x0000009a32327220 */ /* 0x080fe20000400000 */
[----:B------:R-:W-:Y:S01]  /*9a10*/  F2FP.BF16.F32.PACK_AB R45, RZ, R45 ;  /* 0x0000002dff2d723e */ /* 0x000fe200000010ff */
[-C--:B------:R-:W-:Y:S01]  /*9a20*/  FMUL R51, R51, R154.reuse ;  /* 0x0000009a33337220 */ /* 0x080fe20000400000 */
[----:B------:R0:W-:Y:S01]  /*9a30*/  @P5 STG.E.U16 desc[UR36][R4.64+0xe0], R146 ;  /* 0x0000e09204005986 */ /* 0x0001e2000c101524 */
[----:B------:R-:W-:Y:S01]  /*9a40*/  ISETP.GT.AND P5, PT, R0, 0x78, P3 ;  /* 0x000000780000780c */ /* 0x000fe20001fa4270 */
[-C--:B------:R-:W-:Y:S01]  /*9a50*/  FMUL R52, R52, R154.reuse ;  /* 0x0000009a34347220 */ /* 0x080fe20000400000 */
[C---:B------:R-:W-:Y:S01]  /*9a60*/  ISETP.GT.AND P3, PT, R0.reuse, 0x79, P3 ;  /* 0x000000790000780c */ /* 0x040fe20001f64270 */
[----:B------:R-:W-:Y:S01]  /*9a70*/  @P4 STG.E.U16 desc[UR36][R10.64+0xe2], R147 ;  /* 0x0000e2930a004986 */ /* 0x000fe2000c101524 */
[C---:B------:R-:W-:Y:S01]  /*9a80*/  ISETP.GT.AND P4, PT, R0.reuse, 0x78, P0 ;  /* 0x000000780000780c */ /* 0x040fe20000784270 */
[-C--:B------:R-:W-:Y:S01]  /*9a90*/  FMUL R53, R53, R154.reuse ;  /* 0x0000009a35357220 */ /* 0x080fe20000400000 */
[----:B------:R-:W-:Y:S01]  /*9aa0*/  ISETP.GT.AND P0, PT, R0, 0x79, P0 ;  /* 0x000000790000780c */ /* 0x000fe20000704270 */
[----:B------:R-:W-:Y:S01]  /*9ab0*/  FMUL R54, R54, R154 ;  /* 0x0000009a36367220 */ /* 0x000fe20000400000 */
[----:B------:R-:W-:Y:S01]  /*9ac0*/  F2FP.BF16.F32.PACK_AB R46, RZ, R46 ;  /* 0x0000002eff2e723e */ /* 0x000fe200000010ff */
[-C--:B------:R-:W-:Y:S01]  /*9ad0*/  FMUL R55, R55, R154.reuse ;  /* 0x0000009a37377220 */ /* 0x080fe20000400000 */
[----:B------:R-:W-:Y:S01]  /*9ae0*/  F2FP.BF16.F32.PACK_AB R47, RZ, R47 ;  /* 0x0000002fff2f723e */ /* 0x000fe200000010ff */
[----:B------:R-:W-:Y:S01]  /*9af0*/  FMUL R56, R56, R154 ;  /* 0x0000009a38387220 */ /* 0x000fe20000400000 */
[----:B------:R-:W-:Y:S01]  /*9b00*/  F2FP.BF16.F32.PACK_AB R48, RZ, R48 ;  /* 0x00000030ff30723e */ /* 0x000fe200000010ff */
[----:B------:R-:W-:Y:S01]  /*9b10*/  @P5 STG.E.U16 desc[UR36][R8.64+0xf0], R148 ;  /* 0x0000f09408005986 */ /* 0x000fe2000c101524 */
[----:B0-----:R-:W-:Y:S01]  /*9b20*/  IADD3 R4, P5, R21, R8, RZ ;  /* 0x0000000815047210 */ /* 0x001fe20007fbe0ff */
[-C--:B------:R-:W-:Y:S01]  /*9b30*/  FMUL R57, R57, R154.reuse ;  /* 0x0000009a39397220 */ /* 0x080fe20000400000 */
[----:B------:R-:W-:Y:S01]  /*9b40*/  F2FP.BF16.F32.PACK_AB R49, RZ, R49 ;  /* 0x00000031ff31723e */ /* 0x000fe200000010ff */
[----:B------:R0:W-:Y:S01]  /*9b50*/  @P3 STG.E.U16 desc[UR36][R8.64+0xf2], R149 ;  /* 0x0000f29508003986 */ /* 0x0001e2000c101524 */
[----:B------:R-:W-:Y:S01]  /*9b60*/  IADD3.X R5, R15, R9, RZ, P5, !PT ;  /* 0x000000090f057210 */ /* 0x000fe20002ffe4ff */
[-C--:B------:R-:W-:Y:S01]  /*9b70*/  FMUL R58, R58, R154.reuse ;  /* 0x0000009a3a3a7220 */ /* 0x080fe20000400000 */
[C---:B------:R-:W-:Y:S01]  /*9b80*/  ISETP.GT.AND P3, PT, R0.reuse, RZ, P1 ;  /* 0x000000ff0000720c */ /* 0x040fe20000f64270 */
[----:B------:R-:W-:Y:S01]  /*9b90*/  @P4 STG.E.U16 desc[UR36][R10.64+0xf0], R150 ;  /* 0x0000f0960a004986 */ /* 0x000fe2000c101524 */
[C---:B------:R-:W-:Y:S01]  /*9ba0*/  ISETP.GT.AND P4, PT, R0.reuse, 0x1, P1 ;  /* 0x000000010000780c */ /* 0x040fe20000f84270 */
[-C--:B------:R-:W-:Y:S01]  /*9bb0*/  FMUL R59, R59, R154.reuse ;  /* 0x0000009a3b3b7220 */ /* 0x080fe20000400000 */
[C---:B------:R-:W-:Y:S01]  /*9bc0*/  ISETP.GT.AND P5, PT, R0.reuse, RZ, P2 ;  /* 0x000000ff0000720c */ /* 0x040fe200017a4270 */
        /* <DEDUP_REMOVED lines=10> */
[----:B------:R-:W-:Y:S01]  /*9c70*/  FMUL R63, R63, R154 ;  /* 0x0000009a3f3f7220 */ /* 0x000fe20000400000 */
[----:B------:R-:W-:Y:S01]  /*9c80*/  F2FP.BF16.F32.PACK_AB R53, RZ, R53 ;  /* 0x00000035ff35723e */ /* 0x000fe200000010ff */
[----:B------:R-:W-:Y:S01]  /*9c90*/  @P4 STG.E.U16 desc[UR36][R4.64+0x2], R25 ;  /* 0x0000021904004986 */ /* 0x000fe2000c101524 */
[----:B------:R-:W-:Y:S01]  /*9ca0*/  IADD3 R14, P4, R7, R4, RZ ;  /* 0x00000004070e7210 */ /* 0x000fe20007f9e0ff */
[--C-:B------:R-:W-:Y:S01]  /*9cb0*/  IMAD.X R9, R6, 0x1, R5.reuse, P3 ;  /* 0x0000000106097824 */ /* 0x100fe200018e0605 */
[----:B------:R-:W-:Y:S01]  /*9cc0*/  ISETP.GT.AND P3, PT, R0, 0x9, P2 ;  /* 0x000000090000780c */ /* 0x000fe20001764270 */
[----:B------:R-:W-:Y:S01]  /*9cd0*/  FMUL R64, R64, R154 ;  /* 0x0000009a40407220 */ /* 0x000fe20000400000 */
[----:B------:R-:W-:Y:S01]  /*9ce0*/  F2FP.BF16.F32.PACK_AB R54, RZ, R54 ;  /* 0x00000036ff36723e */ /* 0x000fe200000010ff */
[----:B------:R-:W-:Y:S01]  /*9cf0*/  IMAD.X R15, R6, 0x1, R5, P4 ;  /* 0x00000001060f7824 */ /* 0x000fe200020e0605 */
[----:B------:R-:W-:Y:S01]  /*9d00*/  ISETP.GT.AND P4, PT, R0, 0x8, P1 ;  /* 0x000000080000780c */ /* 0x000fe20000f84270 */
[-C--:B------:R-:W-:Y:S01]  /*9d10*/  FMUL R65, R65, R154.reuse ;  /* 0x0000009a41417220 */ /* 0x080fe20000400000 */
[----:B------:R-:W-:Y:S01]  /*9d20*/  F2FP.BF16.F32.PACK_AB R55, RZ, R55 ;  /* 0x00000037ff37723e */ /* 0x000fe200000010ff */
[-C--:B------:R-:W-:Y:S01]  /*9d30*/  FMUL R66, R66, R154.reuse ;  /* 0x0000009a42427220 */ /* 0x080fe20000400000 */
        /* <DEDUP_REMOVED lines=8> */
[-C--:B------:R-:W-:Y:S01]  /*9dc0*/  FMUL R69, R69, R154.reuse ;  /* 0x0000009a45457220 */ /* 0x080fe20000400000 */
[----:B------:R-:W-:Y:S01]  /*9dd0*/  @P4 STG.E.U16 desc[UR36][R4.64+0x10], R28 ;  /* 0x0000101c04004986 */ /* 0x000fe2000c101524 */
[----:B------:R-:W-:Y:S01]  /*9de0*/  ISETP.GT.AND P4, PT, R0, 0x10, P1 ;  /* 0x000000100000780c */ /* 0x000fe20000f84270 */
[----:B------:R-:W-:Y:S01]  /*9df0*/  FMUL R70, R70, R154 ;  /* 0x0000009a46467220 */ /* 0x000fe20000400000 */
[----:B------:R-:W-:Y:S01]  /*9e00*/  F2FP.BF16.F32.PACK_AB R58, RZ, R58 ;  /* 0x0000003aff3a723e */ /* 0x000fe200000010ff */
[-C--:B------:R-:W-:Y:S01]  /*9e10*/  FMUL R71, R71, R154.reuse ;  /* 0x0000009a47477220 */ /* 0x080fe20000400000 */
        /* <DEDUP_REMOVED lines=18> */
[--C-:B------:R-:W-:Y:S01]  /*9f40*/  @P0 IMAD.MOV.U32 R6, RZ, RZ, R12.reuse ;  /* 0x000000ffff060224 */ /* 0x100fe200078e000c */
[----:B------:R-:W-:Y:S01]  /*9f50*/  F2FP.BF16.F32.PACK_AB R63, RZ, R63 ;  /* 0x0000003fff3f723e */ /* 0x000fe200000010ff */
[--C-:B------:R-:W-:Y:S01]  /*9f60*/  @P0 IMAD.MOV.U32 R7, RZ, RZ, R13.reuse ;  /* 0x000000ffff070224 */ /* 0x100fe200078e000d */
[----:B------:R-:W-:Y:S01]  /*9f70*/  F2FP.BF16.F32.PACK_AB R64, RZ, R64 ;  /* 0x00000040ff40723e */ /* 0x000fe200000010ff */
[-C--:B------:R-:W-:Y:S01]  /*9f80*/  FMUL R76, R76, R154.reuse ;  /* 0x0000009a4c4c7220 */ /* 0x080fe20000400000 */
[----:B------:R-:W-:Y:S01]  /*9f90*/  F2FP.BF16.F32.PACK_AB R65, RZ, R65 ;  /* 0x00000041ff41723e */ /* 0x000fe200000010ff */
[-C--:B------:R-:W-:Y:S01]  /*9fa0*/  FMUL R77, R77, R154.reuse ;  /* 0x0000009a4d4d7220 */ /* 0x080fe20000400000 */
[----:B------:R0:W-:Y:S01]  /*9fb0*/  @P0 STG.E.U16 desc[UR36][R6.64+0x20], R34 ;  /* 0x0000202206000986 */ /* 0x0001e2000c101524 */
        /* <DEDUP_REMOVED lines=11> */
[--C-:B0-----:R-:W-:Y:S01]  /*a070*/  @P3 IMAD.MOV.U32 R6, RZ, RZ, R12.reuse ;  /* 0x000000ffff063224 */ /* 0x101fe200078e000c */
[----:B------:R-:W-:Y:S01]  /*a080*/  F2FP.BF16.F32.PACK_AB R71, RZ, R71 ;  /* 0x00000047ff47723e */ /* 0x000fe200000010ff */
[--C-:B------:R-:W-:Y:S01]  /*a090*/  @P3 IMAD.MOV.U32 R7, RZ, RZ, R13.reuse ;  /* 0x000000ffff073224 */ /* 0x100fe200078e000d */
[----:B------:R-:W-:Y:S01]  /*a0a0*/  F2FP.BF16.F32.PACK_AB R72, RZ, R72 ;  /* 0x00000048ff48723e */ /* 0x000fe200000010ff */
[-C--:B------:R-:W-:Y:S01]  /*a0b0*/  FMUL R83, R83, R154.reuse ;  /* 0x0000009a53537220 */ /* 0x080fe20000400000 */
[----:B------:R-:W-:Y:S01]  /*a0c0*/  F2FP.BF16.F32.PACK_AB R73, RZ, R73 ;  /* 0x00000049ff49723e */ /* 0x000fe200000010ff */
[-C--:B------:R-:W-:Y:S01]  /*a0d0*/  FMUL R84, R84, R154.reuse ;  /* 0x0000009a54547220 */ /* 0x080fe20000400000 */
[----:B------:R0:W-:Y:S01]  /*a0e0*/  @P3 STG.E.U16 desc[UR36][R6.64+0x22], R35 ;  /* 0x0000222306003986 */ /* 0x0001e2000c101524 */
        /* <DEDUP_REMOVED lines=11> */
[----:B0-----:R-:W-:Y:S01]  /*a1a0*/  @P0 IMAD.MOV.U32 R6, RZ, RZ, R12 ;  /* 0x000000ffff060224 */ /* 0x001fe200078e000c */
[----:B------:R-:W-:Y:S01]  /*a1b0*/  F2FP.BF16.F32.PACK_AB R77, RZ, R77 ;  /* 0x0000004dff4d723e */ /* 0x000fe200000010ff */
[----:B------:R-:W-:Y:S01]  /*a1c0*/  @P0 IMAD.MOV.U32 R7, RZ, RZ, R13 ;  /* 0x000000ffff070224 */ /* 0x000fe200078e000d */
[----:B------:R-:W-:-:S02]  /*a1d0*/  F2FP.BF16.F32.PACK_AB R78, RZ, R78 ;  /* 0x0000004eff4e723e */ /* 0x000fc400000010ff */
[----:B------:R-:W-:Y:S02]  /*a1e0*/  F2FP.BF16.F32.PACK_AB R79, RZ, R79 ;  /* 0x0000004fff4f723e */ /* 0x000fe400000010ff */
[----:B------:R0:W-:Y:S01]  /*a1f0*/  @P0 STG.E.U16 desc[UR36][R6.64+0x30], R38 ;  /* 0x0000302606000986 */ /* 0x0001e2000c101524 */
[----:B------:R-:W-:Y:S02]  /*a200*/  ISETP.GT.AND P0, PT, R0, 0x20, P2 ;  /* 0x000000200000780c */ /* 0x000fe40001704270 */
[----:B------:R-:W-:Y:S02]  /*a210*/  F2FP.BF16.F32.PACK_AB R80, RZ, R80 ;  /* 0x00000050ff50723e */ /* 0x000fe400000010ff */
[----:B------:R-:W-:Y:S02]  /*a220*/  F2FP.BF16.F32.PACK_AB R81, RZ, R81 ;  /* 0x00000051ff51723e */ /* 0x000fe400000010ff */
[----:B------:R-:W-:Y:S02]  /*a230*/  F2FP.BF16.F32.PACK_AB R82, RZ, R82 ;  /* 0x00000052ff52723e */ /* 0x000fe400000010ff */
[----:B------:R-:W-:-:S02]  /*a240*/  F2FP.BF16.F32.PACK_AB R83, RZ, R83 ;  /* 0x00000053ff53723e */ /* 0x000fc400000010ff */
[----:B------:R-:W-:Y:S01]  /*a250*/  F2FP.BF16.F32.PACK_AB R84, RZ, R84 ;  /* 0x00000054ff54723e */ /* 0x000fe200000010ff */
[----:B0-----:R-:W-:Y:S01]  /*a260*/  @P3 IMAD.MOV.U32 R7, RZ, RZ, R13 ;  /* 0x000000ffff073224 */ /* 0x001fe200078e000d */
[----:B------:R-:W-:Y:S02]  /*a270*/  @P3 MOV R6, R12 ;  /* 0x0000000c00063202 */ /* 0x000fe40000000f00 */
[----:B------:R-:W-:Y:S02]  /*a280*/  F2FP.BF16.F32.PACK_AB R85, RZ, R85 ;  /* 0x00000055ff55723e */ /* 0x000fe400000010ff */
[----:B------:R-:W-:Y:S01]  /*a290*/  F2FP.BF16.F32.PACK_AB R86, RZ, R86 ;  /* 0x00000056ff56723e */ /* 0x000fe200000010ff */
[----:B------:R0:W-:Y:S01]  /*a2a0*/  @P3 STG.E.U16 desc[UR36][R6.64+0x32], R39 ;  /* 0x0000322706003986 */ /* 0x0001e2000c101524 */
[C---:B------:R-:W-:Y:S02]  /*a2b0*/  ISETP.GT.AND P3, PT, R0.reuse, 0x21, P2 ;  /* 0x000000210000780c */ /* 0x040fe40001764270 */
[----:B------:R-:W-:Y:S01]  /*a2c0*/  F2FP.BF16.F32.PACK_AB R87, RZ, R87 ;  /* 0x00000057ff57723e */ /* 0x000fe200000010ff */
[----:B------:R-:W-:Y:S01]  /*a2d0*/  @P4 STG.E.U16 desc[UR36][R4.64+0x40], R40 ;  /* 0x0000402804004986 */ /* 0x000fe2000c101524 */
[----:B------:R-:W-:-:S03]  /*a2e0*/  ISETP.GT.AND P4, PT, R0, 0x28, P1 ;  /* 0x000000280000780c */ /* 0x000fc60000f84270 */
[----:B------:R-:W-:Y:S01]  /*a2f0*/  @P5 STG.E.U16 desc[UR36][R4.64+0x42], R41 ;  /* 0x0000422904005986 */ /* 0x000fe2000c101524 */
[----:B------:R-:W-:Y:S01]  /*a300*/  ISETP.GT.AND P5, PT, R0, 0x29, P1 ;  /* 0x000000290000780c */ /* 0x000fe20000fa4270 */
[----:B0-----:R-:W-:Y:S02]  /*a310*/  @P0 IMAD.MOV.U32 R6, RZ, RZ, R12 ;  /* 0x000000ffff060224 */ /* 0x001fe400078e000c */
[----:B------:R-:W-:-:S05]  /*a320*/  @P0 IMAD.MOV.U32 R7, RZ, RZ, R13 ;  /* 0x000000ffff070224 */ /* 0x000fca00078e000d */
[----:B------:R0:W-:Y:S01]  /*a330*/  @P0 STG.E.U16 desc[UR36][R6.64+0x40], R42 ;  /* 0x0000402a06000986 */ /* 0x0001e2000c101524 */
[----:B------:R-:W-:Y:S01]  /*a340*/  ISETP.GT.AND P0, PT, R0, 0x28, P2 ;  /* 0x000000280000780c */ /* 0x000fe20001704270 */
[----:B0-----:R-:W-:Y:S02]  /*a350*/  @P3 IMAD.MOV.U32 R6, RZ, RZ, R12 ;  /* 0x000000ffff063224 */ /* 0x001fe400078e000c */
[----:B------:R-:W-:-:S05]  /*a360*/  @P3 IMAD.MOV.U32 R7, RZ, RZ, R13 ;  /* 0x000000ffff073224 */ /* 0x000fca00078e000d */
[----:B------:R0:W-:Y:S01]  /*a370*/  @P3 STG.E.U16 desc[UR36][R6.64+0x42], R43 ;  /* 0x0000422b06003986 */ /* 0x0001e2000c101524 */
[----:B------:R-:W-:-:S03]  /*a380*/  ISETP.GT.AND P3, PT, R0, 0x29, P2 ;  /* 0x000000290000780c */ /* 0x000fc60001764270 */
        /* <DEDUP_REMOVED lines=8> */
[----:B0-----:R-:W-:Y:S01]  /*a410*/  @P3 IMAD.MOV.U32 R6, RZ, RZ, R12 ;  /* 0x000000ffff063224 */ /* 0x001fe200078e000c */
[----:B------:R-:W-:-:S05]  /*a420*/  @P3 MOV R7, R13 ;  /* 0x0000000d00073202 */ /* 0x000fca0000000f00 */
        /* <DEDUP_REMOVED lines=29> */
[----:B------:R-:W-:Y:S02]  /*a600*/  ISETP.GT.AND P5, PT, R0, 0x49, P1 ;  /* 0x000000490000780c */ /* 0x000fe40000fa4270 */
[----:B0-----:R-:W-:Y:S01]  /*a610*/  @P0 MOV R6, R12 ;  /* 0x0000000c00060202 */ /* 0x001fe20000000f00 */
        /* <DEDUP_REMOVED lines=23> */
[----:B0-----:R-:W-:Y:S01]  /*a790*/  @P0 IMAD.MOV.U32 R6, RZ, RZ, R12 ;  /* 0x000000ffff060224 */ /* 0x001fe200078e000c */
[----:B------:R-:W-:-:S05]  /*a7a0*/  @P0 MOV R7, R13 ;  /* 0x0000000d00070202 */ /* 0x000fca0000000f00 */
        /* <DEDUP_REMOVED lines=25> */
[----:B------:R-:W-:Y:S02]  /*a940*/  ISETP.GT.AND P0, PT, R0, 0x68, P2 ;  /* 0x000000680000780c */ /* 0x000fe40001704270 */
[----:B0-----:R-:W-:Y:S01]  /*a950*/  @P3 MOV R6, R12 ;  /* 0x0000000c00063202 */ /* 0x001fe20000000f00 */
        /* <DEDUP_REMOVED lines=14> */
[C---:B------:R-:W-:Y:S02]  /*aa40*/  ISETP.GT.AND P3, PT, R0.reuse, 0x78, P1 ;  /* 0x000000780000780c */ /* 0x040fe40000f64270 */
[C---:B------:R-:W-:Y:S01]  /*aa50*/  ISETP.GT.AND P1, PT, R0.reuse, 0x79, P1 ;  /* 0x000000790000780c */ /* 0x040fe20000f24270 */
[----:B------:R-:W-:Y:S01]  /*aa60*/  @P4 STG.E.U16 desc[UR36][R4.64+0xe0], R80 ;  /* 0x0000e05004004986 */ /* 0x000fe2000c101524 */
[----:B------:R-:W-:-:S03]  /*aa70*/  ISETP.GT.AND P4, PT, R0, 0x71, P2 ;  /* 0x000000710000780c */ /* 0x000fc60001784270 */
[----:B------:R-:W-:Y:S01]  /*aa80*/  @P5 STG.E.U16 desc[UR36][R4.64+0xe2], R81 ;  /* 0x0000e25104005986 */ /* 0x000fe2000c101524 */
[C---:B------:R-:W-:Y:S02]  /*aa90*/  ISETP.GT.AND P5, PT, R0.reuse, 0x78, P2 ;  /* 0x000000780000780c */ /* 0x040fe400017a4270 */
[----:B------:R-:W-:Y:S01]  /*aaa0*/  ISETP.GT.AND P2, PT, R0, 0x79, P2 ;  /* 0x000000790000780c */ /* 0x000fe20001744270 */
[----:B0-----:R-:W-:Y:S02]  /*aab0*/  @P0 IMAD.MOV.U32 R6, RZ, RZ, R12 ;  /* 0x000000ffff060224 */ /* 0x001fe400078e000c */
[----:B------:R-:W-:-:S05]  /*aac0*/  @P0 IMAD.MOV.U32 R7, RZ, RZ, R13 ;  /* 0x000000ffff070224 */ /* 0x000fca00078e000d */
[----:B------:R0:W-:Y:S02]  /*aad0*/  @P0 STG.E.U16 desc[UR36][R6.64+0xe0], R82 ;  /* 0x0000e05206000986 */ /* 0x0001e4000c101524 */
[----:B0-----:R-:W-:Y:S01]  /*aae0*/  @P4 IMAD.MOV.U32 R6, RZ, RZ, R12 ;  /* 0x000000ffff064224 */ /* 0x001fe200078e000c */
[----:B------:R-:W-:-:S05]  /*aaf0*/  @P4 MOV R7, R13 ;  /* 0x0000000d00074202 */ /* 0x000fca0000000f00 */
[----:B------:R-:W-:Y:S04]  /*ab00*/  @P4 STG.E.U16 desc[UR36][R6.64+0xe2], R83 ;  /* 0x0000e25306004986 */ /* 0x000fe8000c101524 */
[----:B------:R-:W-:Y:S04]  /*ab10*/  @P3 STG.E.U16 desc[UR36][R4.64+0xf0], R84 ;  /* 0x0000f05404003986 */ /* 0x000fe8000c101524 */
[----:B------:R0:W-:Y:S02]  /*ab20*/  @P1 STG.E.U16 desc[UR36][R4.64+0xf2], R85 ;  /* 0x0000f25504001986 */ /* 0x0001e4000c101524 */
[----:B0-----:R-:W-:-:S02]  /*ab30*/  @P5 IMAD.MOV.U32 R4, RZ, RZ, R12 ;  /* 0x000000ffff045224 */ /* 0x001fc400078e000c */
[----:B------:R-:W-:-:S05]  /*ab40*/  @P5 IMAD.MOV.U32 R5, RZ, RZ, R13 ;  /* 0x000000ffff055224 */ /* 0x000fca00078e000d */
[----:B------:R0:W-:Y:S04]  /*ab50*/  @P5 STG.E.U16 desc[UR36][R4.64+0xf0], R86 ;  /* 0x0000f05604005986 */ /* 0x0001e8000c101524 */
[----:B------:R0:W-:Y:S02]  /*ab60*/  @P2 STG.E.U16 desc[UR36][R12.64+0xf2], R87 ;  /* 0x0000f2570c002986 */ /* 0x0001e4000c101524 */
.L_x_280:
[----:B------:R-:W-:Y:S05]  /*ab70*/  BSYNC B0 ;  /* 0x0000000000007941 */ /* 0x000fea0003800000 */
.L_x_28:
[----:B------:R-:W-:Y:S01]  /*ab80*/  ULDC UR4, c[0x0][0xc] ;  /* 0x0000030000047ab9 */ /* 0x000fe20000000800 */
[----:B------:R-:W-:Y:S01]  /*ab90*/  ULDC UR5, c[0x0][0x10] ;  /* 0x0000040000057ab9 */ /* 0x000fe20000000800 */
[----:B0-----:R-:W0:Y:S01]  /*aba0*/  LDC R3, c[0x0][0x14] ;  /* 0x00000500ff037b82 */ /* 0x001e220000000800 */
[----:B------:R-:W-:Y:S01]  /*abb0*/  UIMAD.WIDE.U32 UR4, UR4, UR5, URZ ;  /* 0x00000005040472a5 */ /* 0x000fe2000f8e003f */
[----:B------:R-:W-:Y:S01]  /*abc0*/  PRMT R0, RZ, 0x7610, R0 ;  /* 0x00007610ff007816 */ /* 0x000fe20000000000 */
[----:B------:R-:W-:Y:S02]  /*abd0*/  IMAD.MOV.U32 R153, RZ, RZ, -0x1 ;  /* 0xffffffffff997424 */ /* 0x000fe400078e00ff */
[----:B------:R-:W-:Y:S02]  /*abe0*/  IMAD.MOV.U32 R23, RZ, RZ, -0x1 ;  /* 0xffffffffff177424 */ /* 0x000fe400078e00ff */
[----:B0-----:R-:W-:-:S04]  /*abf0*/  IMAD.WIDE.U32 R16, R3, UR4, R16 ;  /* 0x0000000403107c25 */ /* 0x001fc8000f8e0010 */
[----:B------:R-:W-:Y:S01]  /*ac00*/  IMAD R3, R3, UR5, RZ ;  /* 0x0000000503037c24 */ /* 0x000fe2000f8e02ff */
[----:B------:R-:W-:Y:S02]  /*ac10*/  ULDC.64 UR4, c[0x0][0x650] ;  /* 0x0001940000047ab9 */ /* 0x000fe40000000a00 */
[----:B------:R-:W-:Y:S01]  /*ac20*/  ISETP.GE.U32.AND P0, PT, R16, UR4, PT ;  /* 0x0000000410007c0c */ /* 0x000fe2000bf06070 */
[----:B------:R-:W-:-:S05]  /*ac30*/  IMAD.IADD R17, R17, 0x1, R3 ;  /* 0x0000000111117824 */ /* 0x000fca00078e0203 */
[----:B------:R-:W-:-:S13]  /*ac40*/  ISETP.GE.U32.AND.EX P0, PT, R17, UR5, PT, P0 ;  /* 0x0000000511007c0c */ /* 0x000fda000bf06100 */
[----:B------:R-:W-:Y:S05]  /*ac50*/  @P0 BRA `(.L_x_281) ;  /* 0x0000000400640947 */ /* 0x000fea0003800000 */
[----:B------:R-:W0:Y:S01]  /*ac60*/  S2R R12, SR_CTAID.X ;  /* 0x00000000000c7919 */ /* 0x000e220000002500 */
[----:B-12---:R-:W1:Y:S01]  /*ac70*/  LDC.64 R10, c[0x0][0x628] ;  /* 0x00018a00ff0a7b82 */ /* 0x006e620000000a00 */
[----:B------:R-:W-:Y:S01]  /*ac80*/  ULDC UR4, c[0x0][0x150] ;  /* 0x0000540000047ab9 */ /* 0x000fe20000000800 */
[----:B------:R-:W-:Y:S01]  /*ac90*/  IMAD.MOV.U32 R8, RZ, RZ, R16 ;  /* 0x000000ffff087224 */ /* 0x000fe200078e0010 */
[----:B------:R-:W2:Y:S01]  /*aca0*/  S2R R24, SR_CTAID.Y ;  /* 0x0000000000187919 */ /* 0x000ea20000002600 */
[----:B------:R-:W-:-:S04]  /*acb0*/  IMAD.MOV.U32 R9, RZ, RZ, R17 ;  /* 0x000000ffff097224 */ /* 0x000fc800078e0011 */
[----:B------:R-:W2:Y:S08]  /*acc0*/  LDC R21, c[0x0][0x144] ;  /* 0x00005100ff157b82 */ /* 0x000eb00000000800 */
[----:B------:R-:W2:Y:S08]  /*acd0*/  LDC R0, c[0x0][0x630] ;  /* 0x00018c00ff007b82 */ /* 0x000eb00000000800 */
[----:B------:R-:W2:Y:S01]  /*ace0*/  LDC.64 R14, c[0x0][0x620] ;  /* 0x00018800ff0e7b82 */ /* 0x000ea20000000a00 */
[----:B-1----:R-:W-:-:S04]  /*acf0*/  ISETP.NE.U32.AND P0, PT, R10, RZ, PT ;  /* 0x000000ff0a00720c */ /* 0x002fc80003f05070 */
[----:B------:R-:W-:Y:S02]  /*ad00*/  ISETP.NE.AND.EX P0, PT, R11, RZ, PT, P0 ;  /* 0x000000ff0b00720c */ /* 0x000fe40003f05300 */
[----:B0-----:R-:W-:-:S05]  /*ad10*/  I2FP.F32.U32 R3, R12 ;  /* 0x0000000c00037245 */ /* 0x001fca0000201000 */
[----:B------:R-:W-:-:S04]  /*ad20*/  FMUL R3, R3, UR4 ;  /* 0x0000000403037c20 */ /* 0x000fc80008400000 */
[----:B------:R0:W1:Y:S02]  /*ad30*/  F2I.U32.TRUNC.NTZ R20, R3 ;  /* 0x0000000300147305 */ /* 0x000064000020f000 */
[----:B------:R-:W-:Y:S05]  /*ad40*/  @!P0 BRA `(.L_x_282) ;  /* 0x0000000000288947 */ /* 0x000fea0003800000 */
[----:B0-----:R-:W0:Y:S02]  /*ad50*/  LDC R3, c[0x0][0x634] ;  /* 0x00018d00ff037b82 */ /* 0x001e240000000800 */
[----:B0-----:R-:W-:-:S05]  /*ad60*/  IADD3 R3, P0, R16, R3, RZ ;  /* 0x0000000310037210 */ /* 0x001fca0007f1e0ff */
[----:B------:R-:W-:-:S04]  /*ad70*/  IMAD.X R13, RZ, RZ, R17, P0 ;  /* 0x000000ffff0d7224 */ /* 0x000fc800000e0611 */
[----:B------:R-:W-:-:S04]  /*ad80*/  IMAD.WIDE.U32 R4, R13, R10, RZ ;  /* 0x0000000a0d047225 */ /* 0x000fc800078e00ff */
[----:B------:R-:W-:-:S04]  /*ad90*/  IMAD.WIDE.U32 R6, P0, R3, R11, R4 ;  /* 0x0000000b03067225 */ /* 0x000fc80007800004 */
[----:B------:R-:W-:Y:S01]  /*ada0*/  IMAD.WIDE.U32 R4, R3, R10, RZ ;  /* 0x0000000a03047225 */ /* 0x000fe200078e00ff */
[----:B------:R-:W-:-:S03]  /*adb0*/  IADD3.X R9, RZ, RZ, RZ, P0, !PT ;  /* 0x000000ffff097210 */ /* 0x000fc600007fe4ff */
[----:B------:R-:W-:Y:S01]  /*adc0*/  IMAD.MOV.U32 R8, RZ, RZ, R7 ;  /* 0x000000ffff087224 */ /* 0x000fe200078e0007 */
[----:B------:R-:W-:-:S05]  /*add0*/  IADD3 RZ, P0, R5, R6, RZ ;  /* 0x0000000605ff7210 */ /* 0x000fca0007f1e0ff */
[----:B------:R-:W-:-:S08]  /*ade0*/  IMAD.WIDE.U32.X R8, R13, R11, R8, P0 ;  /* 0x0000000b0d087225 */ /* 0x000fd000000e0408 */
.L_x_282:
[----:B------:R-:W3:Y:S01]  /*adf0*/  LDC.64 R28, c[0x0][0x640] ;  /* 0x00019000ff1c7b82 */ /* 0x000ee20000000a00 */
[-CC-:B--2---:R-:W-:Y:S01]  /*ae00*/  SHF.R.U64 R23, R8, R0.reuse, R9.reuse ;  /* 0x0000000008177219 */ /* 0x184fe20000001209 */
[----:B-1----:R-:W-:Y:S01]  /*ae10*/  IMAD.MOV R20, RZ, RZ, -R20 ;  /* 0x000000ffff147224 */ /* 0x002fe200078e0a14 */
[----:B------:R-:W-:Y:S01]  /*ae20*/  SHF.R.U32.HI R0, RZ, R0, R9 ;  /* 0x00000000ff007219 */ /* 0x000fe20000011609 */
[----:B------:R-:W-:Y:S01]  /*ae30*/  ULDC UR4, c[0x0][0x154] ;  /* 0x0000550000047ab9 */ /* 0x000fe20000000800 */
[----:B0-----:R-:W-:Y:S01]  /*ae40*/  IADD3 R3, P0, RZ, -R23, RZ ;  /* 0x80000017ff037210 */ /* 0x001fe20007f1e0ff */
[----:B------:R-:W-:Y:S02]  /*ae50*/  IMAD R21, R21, R20, R12 ;  /* 0x0000001415157224 */ /* 0x000fe400078e020c */
[----:B------:R-:W0:Y:S01]  /*ae60*/  LDC R6, c[0x0][0x618] ;  /* 0x00018600ff067b82 */ /* 0x000e220000000800 */
[----:B------:R-:W-:Y:S02]  /*ae70*/  IMAD.MOV.U32 R7, RZ, RZ, 0x1 ;  /* 0x00000001ff077424 */ /* 0x000fe400078e00ff */
[----:B------:R-:W-:-:S04]  /*ae80*/  IMAD.X R5, RZ, RZ, ~R0, P0 ;  /* 0x000000ffff057224 */ /* 0x000fc800000e0e00 */
[-C--:B------:R-:W-:Y:S01]  /*ae90*/  IMAD R0, R5, R14.reuse, RZ ;  /* 0x0000000e05007224 */ /* 0x080fe200078e02ff */
[----:B------:R-:W1:Y:S01]  /*aea0*/  LDC R8, c[0x0][0x608] ;  /* 0x00018200ff087b82 */ /* 0x000e620000000800 */
[----:B------:R-:W-:-:S04]  /*aeb0*/  IMAD.WIDE.U32 R4, R3, R14, R16 ;  /* 0x0000000e03047225 */ /* 0x000fc800078e0010 */
[----:B------:R-:W-:Y:S01]  /*aec0*/  IMAD R3, R3, R15, R0 ;  /* 0x0000000f03037224 */ /* 0x000fe200078e0200 */
[----:B------:R-:W-:Y:S02]  /*aed0*/  I2FP.F32.U32 R0, R24 ;  /* 0x0000001800007245 */ /* 0x000fe40000201000 */
[----:B------:R-:W2:Y:S01]  /*aee0*/  LDC R26, c[0x0][0x658] ;  /* 0x00019600ff1a7b82 */ /* 0x000ea20000000800 */
[----:B------:R-:W-:Y:S01]  /*aef0*/  IMAD.IADD R3, R5, 0x1, R3 ;  /* 0x0000000105037824 */ /* 0x000fe200078e0203 */
[----:B---3--:R-:W-:Y:S01]  /*af00*/  ISETP.NE.U32.AND P0, PT, R28, RZ, PT ;  /* 0x000000ff1c00720c */ /* 0x008fe20003f05070 */
[----:B------:R-:W-:Y:S01]  /*af10*/  FMUL R0, R0, UR4 ;  /* 0x0000000400007c20 */ /* 0x000fe20008400000 */
[----:B------:R-:W-:Y:S02]  /*af20*/  IMAD.MOV.U32 R5, RZ, RZ, -0x1 ;  /* 0xffffffffff057424 */ /* 0x000fe400078e00ff */
[----:B------:R-:W-:Y:S01]  /*af30*/  ISETP.NE.AND.EX P0, PT, R29, RZ, PT, P0 ;  /* 0x000000ff1d00720c */ /* 0x000fe20003f05300 */
[----:B------:R3:W2:Y:S01]  /*af40*/  F2I.U32.TRUNC.NTZ R13, R0 ;  /* 0x00000000000d7305 */ /* 0x0006a2000020f000 */
[----:B------:R-:W3:Y:S01]  /*af50*/  LDC R15, c[0x0][0x148] ;  /* 0x00005200ff0f7b82 */ /* 0x000ee20000000800 */
[----:B0-----:R-:W-:-:S02]  /*af60*/  SHF.R.U64 R12, R4, R6, R3 ;  /* 0x00000006040c7219 */ /* 0x001fc40000001203 */
[----:B------:R-:W-:-:S05]  /*af70*/  SHF.R.U32.HI R3, RZ, R6, R3 ;  /* 0x00000006ff037219 */ /* 0x000fca0000011603 */
[----:B------:R-:W0:Y:S01]  /*af80*/  LDC R20, c[0x0][0x600] ;  /* 0x00018000ff147b82 */ /* 0x000e220000000800 */
[-CC-:B-1----:R-:W-:Y:S02]  /*af90*/  SHF.R.U64 R10, R12, R8.reuse, R3.reuse ;  /* 0x000000080c0a7219 */ /* 0x182fe40000001203 */
[----:B------:R-:W-:-:S05]  /*afa0*/  SHF.R.U32.HI R3, RZ, R8, R3 ;  /* 0x00000008ff037219 */ /* 0x000fca0000011603 */
[----:B------:R-:W1:Y:S01]  /*afb0*/  LDC R27, c[0x0][0x648] ;  /* 0x00019200ff1b7b82 */ /* 0x000e620000000800 */
[-C--:B--2---:R-:W-:Y:S02]  /*afc0*/  SHF.L.U32 R4, R5, R26.reuse, RZ ;  /* 0x0000001a05047219 */ /* 0x084fe400000006ff */
[--C-:B------:R-:W-:Y:S02]  /*afd0*/  SHF.R.U64 R14, R10, R26, R3.reuse ;  /* 0x0000001a0a0e7219 */ /* 0x100fe40000001203 */
[----:B------:R-:W-:Y:S02]  /*afe0*/  LOP3.LUT R25, RZ, R4, RZ, 0x33, !PT ;  /* 0x00000004ff197212 */ /* 0x000fe400078e33ff */
[-C--:B------:R-:W-:Y:S01]  /*aff0*/  SHF.R.U32.HI R5, RZ, R26.reuse, R3 ;  /* 0x0000001aff057219 */ /* 0x080fe20000011603 */
[----:B------:R-:W2:Y:S01]  /*b000*/  LDC R30, c[0x0][0x638] ;  /* 0x00018e00ff1e7b82 */ /* 0x000ea20000000800 */
[----:B------:R-:W-:Y:S01]  /*b010*/  SHF.L.U32 R152, R7, R26, RZ ;  /* 0x0000001a07987219 */ /* 0x000fe200000006ff */
[----:B------:R-:W-:-:S06]  /*b020*/  IMAD.MOV.U32 R4, RZ, RZ, R14 ;  /* 0x000000ffff047224 */ /* 0x000fcc00078e000e */
[----:B------:R-:W0:Y:S01]  /*b030*/  LDC R31, c[0x0][0x610] ;  /* 0x00018400ff1f7b82 */ /* 0x000e220000000800 */
[----:B------:R-:W-:Y:S05]  /*b040*/  @!P0 BRA `(.L_x_283) ;  /* 0x0000000000288947 */ /* 0x000fea0003800000 */
[----:B------:R-:W4:Y:S02]  /*b050*/  LDC R3, c[0x0][0x64c] ;  /* 0x00019300ff037b82 */ /* 0x000f240000000800 */
[----:B----4-:R-:W-:-:S05]  /*b060*/  IADD3 R3, P0, R14, R3, RZ ;  /* 0x000000030e037210 */ /* 0x010fca0007f1e0ff */
        /* <DEDUP_REMOVED lines=8> */
.L_x_283:
[----:B------:R-:W-:Y:S01]  /*b0f0*/  ISETP.NE.AND P0, PT, R2, 0x1, PT ;  /* 0x000000010200780c */ /* 0x000fe20003f05270 */
[----:B0-----:R-:W-:Y:S01]  /*b100*/  VIADD R7, R20, 0xffffffff ;  /* 0xffffffff14077836 */ /* 0x001fe20000000000 */
[----:B-1-3--:R-:W-:Y:S01]  /*b110*/  SHF.R.U64 R0, R4, R27, R5 ;  /* 0x0000001b04007219 */ /* 0x00afe20000001205 */
[----:B------:R-:W-:Y:S01]  /*b120*/  IMAD.MOV R13, RZ, RZ, -R13 ;  /* 0x000000ffff0d7224 */ /* 0x000fe200078e0a0d */
[----:B------:R-:W-:Y:S01]  /*b130*/  LOP3.LUT R5, R10, R25, RZ, 0xc0, !PT ;  /* 0x000000190a057212 */ /* 0x000fe200078ec0ff */
[----:B------:R-:W-:Y:S02]  /*b140*/  IMAD.MOV.U32 R4, RZ, RZ, 0x1 ;  /* 0x00000001ff047424 */ /* 0x000fe400078e00ff */
[----:B------:R-:W-:Y:S02]  /*b150*/  IMAD.MOV R3, RZ, RZ, -R0 ;  /* 0x000000ffff037224 */ /* 0x000fe400078e0a00 */
[----:B------:R-:W-:Y:S01]  /*b160*/  IMAD R152, R152, R0, R5 ;  /* 0x0000000098987224 */ /* 0x000fe200078e0205 */
[----:B------:R-:W-:Y:S01]  /*b170*/  LOP3.LUT R5, R12, R7, RZ, 0xc0, !PT ;  /* 0x000000070c057212 */ /* 0x000fe200078ec0ff */
[----:B--2---:R-:W-:-:S02]  /*b180*/  IMAD R0, R3, R30, R14 ;  /* 0x0000001e03007224 */ /* 0x004fc400078e020e */
[----:B------:R-:W-:Y:S02]  /*b190*/  @P0 IMAD R21, R15, R13, R24 ;  /* 0x0000000d0f150224 */ /* 0x000fe400078e0218 */
[----:B------:R-:W-:Y:S01]  /*b1a0*/  IMAD R3, R0, R20, R5 ;  /* 0x0000001400037224 */ /* 0x000fe200078e0205 */
[----:B------:R-:W-:Y:S01]  /*b1b0*/  PRMT R0, R4, 0x7610, R0 ;  /* 0x0000761004007816 */ /* 0x000fe20000000000 */
[----:B------:R-:W-:-:S05]  /*b1c0*/  IMAD R152, R152, R31, R21 ;  /* 0x0000001f98987224 */ /* 0x000fca00078e0215 */
[----:B------:R-:W-:Y:S02]  /*b1d0*/  SEL R153, R3, R152, !P0 ;  /* 0x0000009803997207 */ /* 0x000fe40004000000 */
[----:B------:R-:W-:-:S07]  /*b1e0*/  SEL R152, R152, R3, !P0 ;  /* 0x0000000398987207 */ /* 0x000fce0004000000 */
.L_x_281:
[----:B------:R-:W-:-:S13]  /*b1f0*/  LOP3.LUT P0, RZ, R0, 0xff, RZ, 0xc0, !PT ;  /* 0x000000ff00ff7812 */ /* 0x000fda000780c0ff */
[----:B------:R-:W-:Y:S05]  /*b200*/  @P0 BRA `(.L_x_284) ;  /* 0xffffff5c00500947 */ /* 0x000fea000383ffff */
[----:B------:R-:W-:Y:S05]  /*b210*/  EXIT ;  /* 0x000000000000794d */ /* 0x000fea0003800000 */
.L_x_3:
[----:B0-----:R-:W-:Y:S01]  /*b220*/  ULDC.64 UR4, c[0x0][0x650] ;  /* 0x0001940000047ab9 */ /* 0x001fe20000000a00 */
[----:B------:R-:W-:Y:S01]  /*b230*/  PRMT R6, RZ, 0x7610, R6 ;  /* 0x00007610ff067816 */ /* 0x000fe20000000006 */
[----:B------:R-:W-:Y:S01]  /*b240*/  IMAD.MOV.U32 R7, RZ, RZ, -0x1 ;  /* 0xffffffffff077424 */ /* 0x000fe200078e00ff */
[----:B------:R-:W-:Y:S01]  /*b250*/  ISETP.GE.U32.AND P0, PT, R16, UR4, PT ;  /* 0x0000000410007c0c */ /* 0x000fe2000bf06070 */
[----:B------:R-:W-:Y:S02]  /*b260*/  IMAD.MOV.U32 R9, RZ, RZ, -0x1 ;  /* 0xffffffffff097424 */ /* 0x000fe400078e00ff */
[----:B------:R-:W-:Y:S01]  /*b270*/  IMAD.MOV.U32 R8, RZ, RZ, -0x1 ;  /* 0xffffffffff087424 */ /* 0x000fe200078e00ff */
[----:B------:R-:W-:-:S13]  /*b280*/  ISETP.GE.U32.AND.EX P0, PT, R17, UR5, PT, P0 ;  /* 0x0000000511007c0c */ /* 0x000fda000bf06100 */
[----:B------:R-:W-:Y:S05]  /*b290*/  @P0 BRA `(.L_x_285) ;  /* 0x00000004005c0947 */ /* 0x000fea0003800000 */
[----:B------:R-:W0:Y:S01]  /*b2a0*/  LDC.64 R12, c[0x0][0x628] ;  /* 0x00018a00ff0c7b82 */ /* 0x000e220000000a00 */
[----:B------:R-:W-:Y:S01]  /*b2b0*/  MOV R10, R16 ;  /* 0x00000010000a7202 */ /* 0x000fe20000000f00 */
[----:B------:R-:W-:-:S06]  /*b2c0*/  IMAD.MOV.U32 R11, RZ, RZ, R17 ;  /* 0x000000ffff0b7224 */ /* 0x000fcc00078e0011 */
        /* <DEDUP_REMOVED lines=15> */
.L_x_286:
[--C-:B------:R-:W-:Y:S01]  /*b3c0*/  SHF.R.U64 R12, R10, R14, R11.reuse ;  /* 0x0000000e0a0c7219 */ /* 0x100fe2000000120b */
[----:B------:R-:W0:Y:S01]  /*b3d0*/  LDC R22, c[0x0][0x618] ;  /* 0x00018600ff167b82 */ /* 0x000e220000000800 */
[----:B------:R-:W-:Y:S01]  /*b3e0*/  I2FP.F32.U32 R6, R4 ;  /* 0x0000000400067245 */ /* 0x000fe20000201000 */
[----:B------:R-:W-:Y:S01]  /*b3f0*/  ULDC UR4, c[0x0][0x150] ;  /* 0x0000540000047ab9 */ /* 0x000fe20000000800 */
[----:B------:R-:W-:Y:S02]  /*b400*/  SHF.R.U32.HI R5, RZ, R14, R11 ;  /* 0x0000000eff057219 */ /* 0x000fe4000001160b */
[----:B------:R-:W-:Y:S01]  /*b410*/  IADD3 R9, P0, RZ, -R12, RZ ;  /* 0x8000000cff097210 */ /* 0x000fe20007f1e0ff */
[----:B------:R-:W-:Y:S01]  /*b420*/  FMUL R11, R6, UR4 ;  /* 0x00000004060b7c20 */ /* 0x000fe20008400000 */
[----:B------:R-:W-:Y:S01]  /*b430*/  ULDC UR4, c[0x0][0x154] ;  /* 0x0000550000047ab9 */ /* 0x000fe20000000800 */
[----:B------:R-:W1:Y:S02]  /*b440*/  LDC.64 R24, c[0x0][0x640] ;  /* 0x00019000ff187b82 */ /* 0x000e640000000a00 */
[----:B------:R-:W-:-:S02]  /*b450*/  IMAD.X R5, RZ, RZ, ~R5, P0 ;  /* 0x000000ffff057224 */ /* 0x000fc400000e0e05 */
[----:B------:R-:W2:Y:S01]  /*b460*/  F2I.U32.TRUNC.NTZ R11, R11 ;  /* 0x0000000b000b7305 */ /* 0x000ea2000020f000 */
[----:B------:R-:W-:-:S03]  /*b470*/  IMAD.WIDE.U32 R6, R9, R20, R16 ;  /* 0x0000001409067225 */ /* 0x000fc600078e0010 */
[----:B------:R-:W3:Y:S01]  /*b480*/  LDC R13, c[0x0][0x144] ;  /* 0x00005100ff0d7b82 */ /* 0x000ee20000000800 */
[----:B------:R-:W-:-:S04]  /*b490*/  IMAD R8, R5, R20, RZ ;  /* 0x0000001405087224 */ /* 0x000fc800078e02ff */
[----:B------:R-:W-:Y:S02]  /*b4a0*/  IMAD R5, R9, R21, R8 ;  /* 0x0000001509057224 */ /* 0x000fe400078e0208 */
[----:B------:R-:W-:Y:S01]  /*b4b0*/  IMAD.MOV.U32 R8, RZ, RZ, -0x1 ;  /* 0xffffffffff087424 */ /* 0x000fe200078e00ff */
[----:B------:R-:W4:Y:S01]  /*b4c0*/  LDC R14, c[0x0][0x608] ;  /* 0x00018200ff0e7b82 */ /* 0x000f220000000800 */
[----:B------:R-:W-:Y:S01]  /*b4d0*/  IMAD.IADD R5, R7, 0x1, R5 ;  /* 0x0000000107057824 */ /* 0x000fe200078e0205 */
[----:B------:R-:W-:-:S04]  /*b4e0*/  I2FP.F32.U32 R7, R3 ;  /* 0x0000000300077245 */ /* 0x000fc80000201000 */
[-C--:B0-----:R-:W-:Y:S01]  /*b4f0*/  SHF.R.U64 R10, R6, R22.reuse, R5 ;  /* 0x00000016060a7219 */ /* 0x081fe20000001205 */
[----:B--2---:R-:W-:Y:S01]  /*b500*/  IMAD.MOV R6, RZ, RZ, -R11 ;  /* 0x000000ffff067224 */ /* 0x004fe200078e0a0b */
[----:B------:R-:W0:Y:S01]  /*b510*/  LDC R9, c[0x0][0x658] ;  /* 0x00019600ff097b82 */ /* 0x000e220000000800 */
[----:B-1----:R-:W-:Y:S01]  /*b520*/  ISETP.NE.U32.AND P0, PT, R24, RZ, PT ;  /* 0x000000ff1800720c */ /* 0x002fe20003f05070 */
[----:B------:R-:W-:Y:S01]  /*b530*/  FMUL R7, R7, UR4 ;  /* 0x0000000407077c20 */ /* 0x000fe20008400000 */
[----:B------:R-:W-:Y:S02]  /*b540*/  SHF.R.U32.HI R5, RZ, R22, R5 ;  /* 0x00000016ff057219 */ /* 0x000fe40000011605 */
[----:B------:R-:W-:-:S03]  /*b550*/  ISETP.NE.AND.EX P0, PT, R25, RZ, PT, P0 ;  /* 0x000000ff1900720c */ /* 0x000fc60003f05300 */
[----:B------:R-:W1:Y:S01]  /*b560*/  LDC R20, c[0x0][0x148] ;  /* 0x00005200ff147b82 */ /* 0x000e620000000800 */
[----:B---3--:R-:W-:Y:S01]  /*b570*/  IMAD R23, R13, R6, R4 ;  /* 0x000000060d177224 */ /* 0x008fe200078e0204 */
[----:B------:R-:W-:-:S06]  /*b580*/  MOV R6, 0x1 ;  /* 0x0000000100067802 */ /* 0x000fcc0000000f00 */
[----:B------:R-:W2:Y:S01]  /*b590*/  LDC R21, c[0x0][0x600] ;  /* 0x00018000ff157b82 */ /* 0x000ea20000000800 */
[-CC-:B----4-:R-:W-:Y:S02]  /*b5a0*/  SHF.R.U64 R13, R10, R14.reuse, R5.reuse ;  /* 0x0000000e0a0d7219 */ /* 0x190fe40000001205 */
[----:B------:R-:W-:Y:S02]  /*b5b0*/  SHF.R.U32.HI R4, RZ, R14, R5 ;  /* 0x0000000eff047219 */ /* 0x000fe40000011605 */
[----:B------:R3:W4:Y:S03]  /*b5c0*/  F2I.U32.TRUNC.NTZ R14, R7 ;  /* 0x00000007000e7305 */ /* 0x000726000020f000 */
[----:B------:R-:W1:Y:S01]  /*b5d0*/  LDC R26, c[0x0][0x648] ;  /* 0x00019200ff1a7b82 */ /* 0x000e620000000800 */
[-C--:B0-----:R-:W-:Y:S02]  /*b5e0*/  SHF.R.U64 R15, R13, R9.reuse, R4 ;  /* 0x000000090d0f7219 */ /* 0x081fe40000001204 */
[----:B------:R-:W-:-:S02]  /*b5f0*/  SHF.L.U32 R8, R8, R9, RZ ;  /* 0x0000000908087219 */ /* 0x000fc400000006ff */
[-C--:B------:R-:W-:Y:S01]  /*b600*/  SHF.R.U32.HI R5, RZ, R9.reuse, R4 ;  /* 0x00000009ff057219 */ /* 0x080fe20000011604 */
[----:B------:R-:W-:Y:S01]  /*b610*/  IMAD.MOV.U32 R4, RZ, RZ, R15 ;  /* 0x000000ffff047224 */ /* 0x000fe200078e000f */
[----:B------:R-:W-:Y:S01]  /*b620*/  SHF.L.U32 R22, R6, R9, RZ ;  /* 0x0000000906167219 */ /* 0x000fe200000006ff */
[----:B------:R-:W0:Y:S01]  /*b630*/  LDC R27, c[0x0][0x638] ;  /* 0x00018e00ff1b7b82 */ /* 0x000e220000000800 */
[----:B------:R-:W-:-:S07]  /*b640*/  LOP3.LUT R28, RZ, R8, RZ, 0x33, !PT ;  /* 0x00000008ff1c7212 */ /* 0x000fce00078e33ff */
        /* <DEDUP_REMOVED lines=12> */
.L_x_287:
[----:B------:R-:W-:Y:S01]  /*b710*/  ISETP.NE.AND P0, PT, R2, 0x1, PT ;  /* 0x000000010200780c */ /* 0x000fe20003f05270 */
[----:B--2---:R-:W-:Y:S01]  /*b720*/  VIADD R7, R21, 0xffffffff ;  /* 0xffffffff15077836 */ /* 0x004fe20000000000 */
[----:B-1----:R-:W-:Y:S01]  /*b730*/  SHF.R.U64 R5, R4, R26, R5 ;  /* 0x0000001a04057219 */ /* 0x002fe20000001205 */
[----:B------:R-:W-:Y:S01]  /*b740*/  IMAD.MOV R14, RZ, RZ, -R14 ;  /* 0x000000ffff0e7224 */ /* 0x000fe200078e0a0e */
[----:B------:R-:W-:Y:S02]  /*b750*/  LOP3.LUT R4, R13, R28, RZ, 0xc0, !PT ;  /* 0x0000001c0d047212 */ /* 0x000fe400078ec0ff */
[----:B------:R-:W-:Y:S01]  /*b760*/  LOP3.LUT R10, R10, R7, RZ, 0xc0, !PT ;  /* 0x000000070a0a7212 */ /* 0x000fe200078ec0ff */
[----:B------:R-:W-:Y:S01]  /*b770*/  IMAD.MOV R6, RZ, RZ, -R5 ;  /* 0x000000ffff067224 */ /* 0x000fe200078e0a05 */
[----:B------:R-:W-:Y:S01]  /*b780*/  MOV R8, R12 ;  /* 0x0000000c00087202 */ /* 0x000fe20000000f00 */
[----:B------:R-:W-:-:S04]  /*b790*/  IMAD R4, R22, R5, R4 ;  /* 0x0000000516047224 */ /* 0x000fc800078e0204 */
[----:B------:R-:W-:Y:S02]  /*b7a0*/  @P0 IMAD R23, R20, R14, R3 ;  /* 0x0000000e14170224 */ /* 0x000fe400078e0203 */
[----:B0-----:R-:W-:Y:S02]  /*b7b0*/  IMAD R3, R6, R27, R15 ;  /* 0x0000001b06037224 */ /* 0x001fe400078e020f */
[----:B------:R-:W-:Y:S02]  /*b7c0*/  IMAD R7, R4, R29, R23 ;  /* 0x0000001d04077224 */ /* 0x000fe400078e0217 */
[----:B------:R-:W-:Y:S02]  /*b7d0*/  IMAD R4, R3, R21, R10 ;  /* 0x0000001503047224 */ /* 0x000fe400078e020a */
[----:B------:R-:W-:-:S03]  /*b7e0*/  IMAD.MOV.U32 R6, RZ, RZ, 0x1 ;  /* 0x00000001ff067424 */ /* 0x000fc600078e00ff */
[----:B------:R-:W-:Y:S02]  /*b7f0*/  SEL R9, R4, R7, !P0 ;  /* 0x0000000704097207 */ /* 0x000fe40004000000 */
[----:B------:R-:W-:-:S07]  /*b800*/  SEL R7, R7, R4, !P0 ;  /* 0x0000000407077207 */ /* 0x000fce0004000000 */
.L_x_285:
[----:B------:R-:W-:-:S08]  /*b810*/  NOP ;  /* 0x0000000000007918 */ /* 0x000fd00000000000 */
[----:B------:R-:W0:-:S00]  /*b820*/  USETMAXREG.DEALLOC.CTAPOOL 0x28 ;  /* 0x00000028000079c8 */ /* 0x000e0000080e0500 */
[----:B0-----:R-:W-:-:S13]  /*b830*/  ISETP.NE.AND P0, PT, R0, RZ, PT ;  /* 0x000000ff0000720c */ /* 0x001fda0003f05270 */
[----:B------:R-:W-:Y:S05]  /*b840*/  @P0 EXIT ;  /* 0x000000000000094d */ /* 0x000fea0003800000 */
[----:B------:R-:W-:Y:S01]  /*b850*/  LOP3.LUT P0, RZ, R6, 0xff, RZ, 0xc0, !PT ;  /* 0x000000ff06ff7812 */ /* 0x000fe2000780c0ff */
[----:B------:R-:W-:Y:S02]  /*b860*/  IMAD.MOV.U32 R0, RZ, RZ, 0x1 ;  /* 0x00000001ff007424 */ /* 0x000fe400078e00ff */
[----:B------:R-:W-:-:S10]  /*b870*/  IMAD.MOV.U32 R12, RZ, RZ, RZ ;  /* 0x000000ffff0c7224 */ /* 0x000fd400078e00ff */
[----:B------:R-:W-:Y:S05]  /*b880*/  @!P0 BRA `(.L_x_288) ;  /* 0x0000000c00608947 */ /* 0x000fea0003800000 */
[----:B------:R-:W0:Y:S01]  /*b890*/  LDC R0, c[0x0][0x28c] ;  /* 0x0000a300ff007b82 */ /* 0x000e220000000800 */
[----:B------:R-:W-:Y:S01]  /*b8a0*/  ULDC UR5, c[0x0][0x658] ;  /* 0x0001960000057ab9 */ /* 0x000fe20000000800 */
[----:B------:R-:W-:Y:S01]  /*b8b0*/  UMOV UR7, 0xffffffff ;  /* 0xffffffff00077882 */ /* 0x000fe20000000000 */
[----:B------:R-:W-:Y:S01]  /*b8c0*/  ULDC UR6, c[0x0][0xc] ;  /* 0x0000030000067ab9 */ /* 0x000fe20000000800 */
[----:B------:R-:W-:Y:S01]  /*b8d0*/  USHF.L.U32 UR9, UR7, UR5, URZ ;  /* 0x0000000507097299 */ /* 0x000fe2000800063f */
[C---:B------:R-:W-:Y:S01]  /*b8e0*/  LOP3.LUT P2, RZ, R18.reuse, 0x7f, RZ, 0xc0, !PT ;  /* 0x0000007f12ff7812 */ /* 0x040fe2000784c0ff */
[----:B------:R-:W-:Y:S01]  /*b8f0*/  UMOV UR8, 0x1 ;  /* 0x0000000100087882 */ /* 0x000fe20000000000 */
[----:B------:R-:W-:Y:S01]  /*b900*/  ULDC UR7, c[0x0][0x10] ;  /* 0x0000040000077ab9 */ /* 0x000fe20000000800 */
[----:B------:R-:W-:Y:S01]  /*b910*/  LOP3.LUT P0, RZ, R18, 0x1f, RZ, 0xc0, !PT ;  /* 0x0000001f12ff7812 */ /* 0x000fe2000780c0ff */
[----:B------:R-:W-:Y:S01]  /*b920*/  UIMAD.WIDE.U32 UR6, UR6, UR7, URZ ;  /* 0x00000007060672a5 */ /* 0x000fe2000f8e003f */
[----:B------:R-:W-:Y:S01]  /*b930*/  BSSY B0, `(.L_x_288) ;  /* 0x00000cd000007945 */ /* 0x000fe20003800000 */
[----:B------:R-:W-:Y:S01]  /*b940*/  USHF.L.U32 UR5, UR8, UR5, URZ ;  /* 0x0000000508057299 */ /* 0x000fe2000800063f */
[----:B------:R-:W-:Y:S01]  /*b950*/  IMAD.MOV.U32 R13, RZ, RZ, 0x1 ;  /* 0x00000001ff0d7424 */ /* 0x000fe200078e00ff */
[----:B------:R-:W-:Y:S01]  /*b960*/  LOP3.LUT R11, R19, 0x2, RZ, 0xfc, !PT ;  /* 0x00000002130b7812 */ /* 0x000fe200078efcff */
[----:B------:R-:W-:Y:S01]  /*b970*/  ULDC UR8, c[0x0][0x14] ;  /* 0x0000050000087ab9 */ /* 0x000fe20000000800 */
[----:B------:R-:W-:Y:S01]  /*b980*/  PLOP3.LUT P0, PT, P0, P2, PT, 0x8a, 0x0 ;  /* 0x000000000000781c */ /* 0x000fe20000705172 */
[----:B------:R-:W-:Y:S01]  /*b990*/  UIMAD.WIDE.U32 UR30, UR6, UR8, URZ ;  /* 0x00000008061e72a5 */ /* 0x000fe2000f8e003f */
[----:B------:R-:W-:Y:S01]  /*b9a0*/  IMAD.MOV.U32 R12, RZ, RZ, RZ ;  /* 0x000000ffff0c7224 */ /* 0x000fe200078e00ff */
[----:B------:R-:W-:Y:S01]  /*b9b0*/  UIMAD UR7, UR7, UR8, URZ ;  /* 0x00000008070772a4 */ /* 0x000fe2000f8e023f */
[----:B------:R-:W-:Y:S01]  /*b9c0*/  ULDC UR4, c[0x0][0x600] ;  /* 0x0001800000047ab9 */ /* 0x000fe20000000800 */
[----:B------:R-:W-:-:S02]  /*b9d0*/  ULOP3.LUT UR6, URZ, UR9, URZ, 0x33, !UPT ;  /* 0x000000093f067292 */ /* 0x000fc4000f8e333f */
[----:B------:R-:W-:Y:S01]  /*b9e0*/  UIADD3 UR4, UR4, -0x1, URZ ;  /* 0xffffffff04047890 */ /* 0x000fe2000fffe03f */
[----:B0-----:R-:W-:Y:S01]  /*b9f0*/  VIADD R0, R0, 0x7f ;  /* 0x0000007f00007836 */ /* 0x001fe20000000000 */
[----:B------:R-:W-:Y:S01]  /*ba00*/  UIADD3 UR7, UR31, UR7, URZ ;  /* 0x000000071f077290 */ /* 0x000fe2000fffe03f */
[----:B------:R-:W-:-:S03]  /*ba10*/  ULDC.64 UR38, c[0x0][0x198] ;  /* 0x0000660000267ab9 */ /* 0x000fc60000000a00 */
[----:B------:R-:W-:-:S04]  /*ba20*/  SHF.R.S32.HI R3, RZ, 0x1f, R0 ;  /* 0x0000001fff037819 */ /* 0x000fc80000011400 */
[----:B------:R-:W-:Y:S01]  /*ba30*/  LEA.HI R3, R3, R0, RZ, 0x7 ;  /* 0x0000000003037211 */ /* 0x000fe200078f38ff */
[----:B------:R-:W-:-:S03]  /*ba40*/  IMAD.MOV.U32 R0, RZ, RZ, 0x1 ;  /* 0x00000001ff007424 */ /* 0x000fc600078e00ff */
[----:B------:R-:W-:-:S05]  /*ba50*/  SHF.R.S32.HI R3, RZ, 0x7, R3 ;  /* 0x00000007ff037819 */ /* 0x000fca0000011403 */
[----:B------:R-:W-:-:S07]  /*ba60*/  VIADD R10, R3, 0x1 ;  /* 0x00000001030a7836 */ /* 0x000fce0000000000 */
.L_x_300:
[----:B------:R-:W-:-:S03]  /*ba70*/  UMOV UR8, 0xffffffff ;  /* 0xffffffff00087882 */ /* 0x000fc60000000000 */
[----:B------:R-:W-:Y:S05]  /*ba80*/  BRA.DIV UR8, `(.L_x_289) ;  /* 0x0000000e08f07947 */ /* 0x000fea000b800000 */
[----:B------:R-:W-:-:S13]  /*ba90*/  ELECT P6, URZ, PT ;  /* 0x00000000003f782f */ /* 0x000fda00038c0000 */
.L_x_312:
[----:B------:R-:W0:Y:S01]  /*baa0*/  LDC R4, c[0x0][0x28c] ;  /* 0x0000a300ff047b82 */ /* 0x000e220000000800 */
[----:B------:R-:W-:Y:S01]  /*bab0*/  BSSY B1, `(.L_x_290) ;  /* 0x0000043000017945 */ /* 0x000fe20003800000 */
[----:B0-----:R-:W-:-:S13]  /*bac0*/  ISETP.LT.OR P6, PT, R4, 0x1, !P6 ;  /* 0x000000010400780c */ /* 0x001fda00077c1670 */
[----:B------:R-:W-:Y:S05]  /*bad0*/  @P6 BRA `(.L_x_291) ;  /* 0x0000000400006947 */ /* 0x000fea0003800000 */
[----:B------:R-:W-:Y:S01]  /*bae0*/  IMAD.SHL.U32 R15, R7, 0x100, RZ ;  /* 0x00000100070f7824 */ /* 0x000fe200078e00ff */
[----:B------:R-:W-:Y:S01]  /*baf0*/  SHF.L.U32 R18, R9, 0x7, RZ ;  /* 0x0000000709127819 */ /* 0x000fe200000006ff */
[----:B------:R-:W-:Y:S02]  /*bb00*/  IMAD.MOV.U32 R20, RZ, RZ, RZ ;  /* 0x000000ffff147224 */ /* 0x000fe400078e00ff */
[----:B------:R-:W-:Y:S02]  /*bb10*/  IMAD.MOV.U32 R4, RZ, RZ, R10 ;  /* 0x000000ffff047224 */ /* 0x000fe400078e000a */
[----:B------:R-:W-:Y:S02]  /*bb20*/  IMAD.MOV.U32 R5, RZ, RZ, R0 ;  /* 0x000000ffff057224 */ /* 0x000fe400078e0000 */
[----:B------:R-:W-:-:S07]  /*bb30*/  IMAD.MOV.U32 R6, RZ, RZ, R12 ;  /* 0x000000ffff067224 */ /* 0x000fce00078e000c */
.L_x_295:
[----:B------:R-:W0:Y:S01]  /*bb40*/  S2R R14, SR_CgaCtaId ;  /* 0x00000000000e7919 */ /* 0x000e220000008800 */
[----:B------:R-:W-:Y:S01]  /*bb50*/  MOV R7, 0x400 ;  /* 0x0000040000077802 */ /* 0x000fe20000000f00 */
[----:B------:R-:W1:Y:S03]  /*bb60*/  @!P2 LDC R9, c[0x0][0x500] ;  /* 0x00014000ff09ab82 */ /* 0x000e660000000800 */
[----:B0-----:R-:W-:Y:S02]  /*bb70*/  LEA R21, R14, R7, 0x18 ;  /* 0x000000070e157211 */ /* 0x001fe400078ec0ff */
[----:B------:R-:W-:-:S03]  /*bb80*/  SHF.L.U32 R7, R5, 0x1f, RZ ;  /* 0x0000001f05077819 */ /* 0x000fc600000006ff */
[----:B------:R-:W-:-:S04]  /*bb90*/  IMAD R14, R6, 0x8, R21 ;  /* 0x00000008060e7824 */ /* 0x000fc800078e0215 */
[----:B------:R-:W0:Y:S02]  /*bba0*/  SYNCS.PHASECHK.TRANS64.TRYWAIT P1, [R14+URZ+0x28], R7 ;  /* 0x000028070e0075a7 */ /* 0x000e24000802017f */
[----:B01----:R-:W-:Y:S05]  /*bbb0*/  @!P1 BRA `(.L_x_292) ;  /* 0x0000000c00c49947 */ /* 0x003fea0003800000 */
.L_x_313:
[----:B0-----:R-:W-:Y:S01]  /*bbc0*/  PRMT R7, R11, 0x9910, RZ ;  /* 0x000099100b077816 */ /* 0x001fe200000000ff */
[----:B------:R0:W-:Y:S03]  /*bbd0*/  @!P2 SYNCS.ARRIVE.TRANS64 RZ, [R14+URZ], R9 ;  /* 0x000000090effa9a7 */ /* 0x0001e6000800003f */
[----:B------:R-:W-:-:S13]  /*bbe0*/  ISETP.NE.AND P1, PT, R7, 0x2, PT ;  /* 0x000000020700780c */ /* 0x000fda0003f25270 */
[----:B0-----:R-:W-:Y:S05]  /*bbf0*/  @P1 BRA `(.L_x_293) ;  /* 0x0000000000041947 */ /* 0x001fea0003800000 */
[----:B------:R-:W-:Y:S01]  /*bc00*/  BPT.TRAP 0x1 ;  /* 0x000000040000795c */ /* 0x000fe20000300000 */
.L_x_293:
[----:B------:R-:W-:Y:S05]  /*bc10*/  @P0 BRA `(.L_x_294) ;  /* 0x0000000000040947 */ /* 0x000fea0003800000 */
[----:B------:R-:W-:Y:S01]  /*bc20*/  BPT.TRAP 0x1 ;  /* 0x000000040000795c */ /* 0x000fe20000300000 */
.L_x_294:
[--C-:B------:R-:W-:Y:S01]  /*bc30*/  IMAD R7, R6, 0x10000, R21.reuse ;  /* 0x0001000006077824 */ /* 0x100fe200078e0215 */
[----:B------:R-:W-:Y:S01]  /*bc40*/  R2UR UR34, R20 ;  /* 0x00000000142272ca */ /* 0x000fe200000e0000 */
[----:B------:R-:W-:Y:S01]  /*bc50*/  IMAD R21, R6, 0x8000, R21 ;  /* 0x0000800006157824 */ /* 0x000fe200078e0215 */
[----:B------:R-:W-:Y:S01]  /*bc60*/  R2UR UR33, R14 ;  /* 0x000000000e2172ca */ /* 0x000fe200000e0000 */
[----:B------:R-:W-:Y:S01]  /*bc70*/  UIADD3 UR14, UP0, UR38, 0xf0, URZ ;  /* 0x000000f0260e7890 */ /* 0x000fe2000ff1e03f */
[----:B------:R-:W-:Y:S01]  /*bc80*/  R2UR UR24, R7 ;  /* 0x00000000071872ca */ /* 0x000fe200000e0000 */
[----:B------:R-:W-:Y:S01]  /*bc90*/  UIADD3 UR40, UP1, UR38, 0x1f0, URZ ;  /* 0x000001f026287890 */ /* 0x000fe2000ff3e03f */
[----:B------:R-:W-:Y:S01]  /*bca0*/  R2UR UR8, R21 ;  /* 0x00000000150872ca */ /* 0x000fe200000e0000 */
[----:B------:R-:W-:Y:S01]  /*bcb0*/  UIADD3.X UR15, URZ, UR39, URZ, UP0, !UPT ;  /* 0x000000273f0f7290 */ /* 0x000fe200087fe43f */
[----:B------:R-:W-:Y:S01]  /*bcc0*/  R2UR UR36, R8 ;  /* 0x00000000082472ca */ /* 0x000fe200000e0000 */
[----:B------:R-:W-:Y:S01]  /*bcd0*/  UIADD3.X UR41, URZ, UR39, URZ, UP1, !UPT ;  /* 0x000000273f297290 */ /* 0x000fe20008ffe43f */
[----:B------:R-:W-:Y:S01]  /*bce0*/  R2UR UR35, R15 ;  /* 0x000000000f2372ca */ /* 0x000fe200000e0000 */
[----:B------:R-:W-:Y:S01]  /*bcf0*/  VIADD R6, R6, 0x1 ;  /* 0x0000000106067836 */ /* 0x000fe20000000000 */
[----:B------:R-:W-:Y:S01]  /*bd00*/  IADD3 R4, R4, -0x1, RZ ;  /* 0xffffffff04047810 */ /* 0x000fe20007ffe0ff */
[----:B------:R-:W-:Y:S01]  /*bd10*/  UIADD3 UR26, UR34, 0x40, URZ ;  /* 0x00000040221a7890 */ /* 0x000fe2000fffe03f */
[----:B------:R-:W-:Y:S01]  /*bd20*/  R2UR UR19, R18 ;  /* 0x00000000121372ca */ /* 0x000fe200000e0000 */
[----:B------:R-:W-:Y:S01]  /*bd30*/  UMOV UR22, 0x0 ;  /* 0x0000000000167882 */ /* 0x000fe20000000000 */
[----:B------:R-:W-:Y:S01]  /*bd40*/  ISETP.GT.AND P3, PT, R4, 0x1, PT ;  /* 0x000000010400780c */ /* 0x000fe20003f64270 */
[----:B------:R-:W-:Y:S01]  /*bd50*/  UIADD3 UR32, UR24, 0x100, URZ ;  /* 0x0000010018207890 */ /* 0x000fe2000fffe03f */
[----:B------:R-:W-:Y:S01]  /*bd60*/  ISETP.NE.AND P1, PT, R6, 0x5, PT ;  /* 0x000000050600780c */ /* 0x000fe20003f25270 */
[----:B------:R-:W-:Y:S01]  /*bd70*/  UIADD3 UR24, UR24, 0x8100, URZ ;  /* 0x0000810018187890 */ /* 0x000fe2000fffe03f */
[----:B------:R-:W-:Y:S01]  /*bd80*/  VIADD R20, R20, 0x80 ;  /* 0x0000008014147836 */ /* 0x000fe20000000000 */
[----:B------:R-:W-:Y:S01]  /*bd90*/  UIADD3 UR16, UR8, 0x50100, URZ ;  /* 0x0005010008107890 */ /* 0x000fe2000fffe03f */
[----:B------:R-:W-:Y:S01]  /*bda0*/  SEL R14, RZ, 0x1, P1 ;  /* 0x00000001ff0e7807 */ /* 0x000fe20000800000 */
[----:B------:R-:W-:Y:S01]  /*bdb0*/  UIADD3 UR8, UR8, 0x54100, URZ ;  /* 0x0005410008087890 */ /* 0x000fe2000fffe03f */
[----:B------:R-:W-:Y:S01]  /*bdc0*/  SEL R6, R6, RZ, P1 ;  /* 0x000000ff06067207 */ /* 0x000fe20000800000 */
[----:B------:R-:W-:Y:S01]  /*bdd0*/  UMOV UR23, 0x10000000 ;  /* 0x1000000000177882 */ /* 0x000fe20000000000 */
[----:B------:R-:W-:Y:S01]  /*bde0*/  UMOV UR25, UR33 ;  /* 0x0000002100197c82 */ /* 0x000fe20008000000 */
[----:B------:R-:W-:Y:S01]  /*bdf0*/  UMOV UR28, UR36 ;  /* 0x00000024001c7c82 */ /* 0x000fe20008000000 */
[----:B------:R-:W-:Y:S01]  /*be00*/  UMOV UR27, UR35 ;  /* 0x00000023001b7c82 */ /* 0x000fe20008000000 */
[----:B------:R-:W-:Y:S01]  /*be10*/  UMOV UR17, UR33 ;  /* 0x0000002100117c82 */ /* 0x000fe20008000000 */
[----:B------:R-:W-:Y:S01]  /*be20*/  UMOV UR18, UR34 ;  /* 0x0000002200127c82 */ /* 0x000fe20008000000 */
[----:B------:R-:W-:Y:S01]  /*be30*/  UMOV UR20, UR36 ;  /* 0x0000002400147c82 */ /* 0x000fe20008000000 */
[----:B------:R0:W-:Y:S01]  /*be40*/  UTMALDG.3D [UR32], [UR14], desc[UR22] ;  /* 0x000016200e0075b4 */ /* 0x0001e20008011000 */
[----:B------:R-:W-:Y:S01]  /*be50*/  UMOV UR9, UR33 ;  /* 0x0000002100097c82 */ /* 0x000fe20008000000 */
[----:B------:R-:W-:Y:S01]  /*be60*/  UMOV UR11, UR19 ;  /* 0x00000013000b7c82 */ /* 0x000fe20008000000 */
[----:B------:R-:W-:Y:S01]  /*be70*/  UMOV UR12, UR36 ;  /* 0x00000024000c7c82 */ /* 0x000fe20008000000 */
[----:B------:R-:W-:Y:S01]  /*be80*/  UMOV UR10, UR26 ;  /* 0x0000001a000a7c82 */ /* 0x000fe20008000000 */
[----:B------:R-:W-:Y:S01]  /*be90*/  LOP3.LUT R5, R5, R14, RZ, 0x3c, !PT ;  /* 0x0000000e05057212 */ /* 0x000fe200078e3cff */
[----:B------:R0:W-:Y:S01]  /*bea0*/  UTMALDG.3D [UR24], [UR14], desc[UR22] ;  /* 0x000016180e0075b4 */ /* 0x0001e20008011000 */
[----:B------:R0:W-:Y:S01]  /*beb0*/  UTMALDG.3D [UR16], [UR40], desc[UR22] ;  /* 0x00001610280075b4 */ /* 0x0001e20008011000 */
[----:B------:R0:W-:Y:S02]  /*bec0*/  UTMALDG.3D [UR8], [UR40], desc[UR22] ;  /* 0x00001608280075b4 */ /* 0x0001e40008011000 */
[----:B0-----:R-:W-:Y:S05]  /*bed0*/  @P3 BRA `(.L_x_295) ;  /* 0xfffffffc00183947 */ /* 0x001fea000383ffff */
.L_x_291:
[----:B------:R-:W-:Y:S05]  /*bee0*/  BSYNC B1 ;  /* 0x0000000000017941 */ /* 0x000fea0003800000 */
.L_x_290:
[----:B------:R-:W-:Y:S01]  /*bef0*/  LOP3.LUT P3, RZ, R13, 0xff, RZ, 0xc0, !PT ;  /* 0x000000ff0dff7812 */ /* 0x000fe2000786c0ff */
[----:B------:R-:W-:Y:S01]  /*bf00*/  IMAD.IADD R12, R3, 0x1, R12 ;  /* 0x00000001030c7824 */ /* 0x000fe200078e020c */
[----:B------:R-:W-:Y:S01]  /*bf10*/  IADD3 R16, P4, R16, UR30, RZ ;  /* 0x0000001e10107c10 */ /* 0x000fe2000ff9e0ff */
[----:B------:R-:W-:Y:S01]  /*bf20*/  ULDC.64 UR8, c[0x0][0x650] ;  /* 0x0001940000087ab9 */ /* 0x000fe20000000a00 */
[----:B------:R-:W-:Y:S01]  /*bf30*/  BSSY B1, `(.L_x_296) ;  /* 0x000006a000017945 */ /* 0x000fe20003800000 */
[----:B------:R-:W-:Y:S01]  /*bf40*/  IMAD.MOV.U32 R9, RZ, RZ, -0x1 ;  /* 0xffffffffff097424 */ /* 0x000fe200078e00ff */
[----:B------:R-:W-:Y:S01]  /*bf50*/  ISETP.GT.U32.AND P1, PT, R12, 0x4, PT ;  /* 0x000000040c00780c */ /* 0x000fe20003f24070 */
[----:B------:R-:W-:Y:S01]  /*bf60*/  IMAD.MOV.U32 R8, RZ, RZ, -0x1 ;  /* 0xffffffffff087424 */ /* 0x000fe200078e00ff */
[----:B------:R-:W-:Y:S02]  /*bf70*/  IADD3.X R17, R17, UR7, RZ, P4, !PT ;  /* 0x0000000711117c10 */ /* 0x000fe4000a7fe4ff */
[----:B------:R-:W-:-:S02]  /*bf80*/  ISETP.LT.U32.AND P1, PT, R3, 0x5, P1 ;  /* 0x000000050300780c */ /* 0x000fc40000f21070 */
[----:B------:R-:W-:Y:S01]  /*bf90*/  PRMT R13, RZ, 0x7610, R13 ;  /* 0x00007610ff0d7816 */ /* 0x000fe2000000000d */
[----:B------:R-:W0:Y:S01]  /*bfa0*/  @P3 S2R R5, SR_CgaCtaId ;  /* 0x0000000000053919 */ /* 0x000e220000008800 */
[----:B------:R-:W-:-:S04]  /*bfb0*/  @P3 MOV R4, 0x400 ;  /* 0x0000040000043802 */ /* 0x000fc80000000f00 */
[----:B0-----:R-:W-:Y:S01]  /*bfc0*/  @P3 LEA R6, R5, R4, 0x18 ;  /* 0x0000000405063211 */ /* 0x001fe200078ec0ff */
[----:B------:R-:W-:-:S03]  /*bfd0*/  IMAD.WIDE.U32 R4, R12, -0x33333333, RZ ;  /* 0xcccccccd0c047825 */ /* 0x000fc600078e00ff */
[----:B------:R0:W-:Y:S01]  /*bfe0*/  @P3 SYNCS.ARRIVE.TRANS64.A1T0 RZ, [R6+URZ+0x68], RZ ;  /* 0x000068ff06ff39a7 */ /* 0x0001e2000810003f */
[----:B------:R-:W-:Y:S02]  /*bff0*/  ISETP.GE.U32.AND P3, PT, R3, 0x5, PT ;  /* 0x000000050300780c */ /* 0x000fe40003f66070 */
[----:B------:R-:W-:Y:S02]  /*c000*/  SHF.R.U32.HI R7, RZ, 0x2, R5 ;  /* 0x00000002ff077819 */ /* 0x000fe40000011605 */
[----:B------:R-:W-:Y:S02]  /*c010*/  SEL R5, RZ, 0x1, !P1 ;  /* 0x00000001ff057807 */ /* 0x000fe40004800000 */
[----:B------:R-:W-:Y:S01]  /*c020*/  ISETP.GE.U32.AND P1, PT, R16, UR8, PT ;  /* 0x0000000810007c0c */ /* 0x000fe2000bf26070 */
[----:B------:R-:W-:Y:S01]  /*c030*/  IMAD R12, R7, -0x5, R12 ;  /* 0xfffffffb070c7824 */ /* 0x000fe200078e020c */
[----:B------:R-:W-:Y:S02]  /*c040*/  LOP3.LUT R0, R0, R5, RZ, 0x3c, !PT ;  /* 0x0000000500007212 */ /* 0x000fe400078e3cff */
[----:B------:R-:W-:-:S02]  /*c050*/  ISETP.GE.U32.AND.EX P1, PT, R17, UR9, PT, P1 ;  /* 0x0000000911007c0c */ /* 0x000fc4000bf26110 */
[----:B------:R-:W-:Y:S02]  /*c060*/  PRMT R4, RZ, 0x7610, R4 ;  /* 0x00007610ff047816 */ /* 0x000fe40000000004 */
[----:B------:R-:W-:Y:S01]  /*c070*/  @P3 LOP3.LUT R0, R0, 0x1, R7, 0x78, !PT ;  /* 0x0000000100003812 */ /* 0x000fe200078e7807 */
[----:B------:R-:W-:-:S08]  /*c080*/  IMAD.MOV.U32 R7, RZ, RZ, -0x1 ;  /* 0xffffffffff077424 */ /* 0x000fd000078e00ff */
[----:B0-----:R-:W-:Y:S05]  /*c090*/  @P1 BRA `(.L_x_297) ;  /* 0x00000004004c1947 */ /* 0x001fea0003800000 */
[----:B------:R-:W-:Y:S01]  /*c0a0*/  ULDC.64 UR8, c[0x0][0x628] ;  /* 0x00018a0000087ab9 */ /* 0x000fe20000000a00 */
[----:B------:R-:W0:Y:S01]  /*c0b0*/  S2R R15, SR_CTAID.X ;  /* 0x00000000000f7919 */ /* 0x000e220000002500 */
[----:B------:R-:W-:Y:S01]  /*c0c0*/  ISETP.NE.U32.AND P1, PT, RZ, UR8, PT ;  /* 0x00000008ff007c0c */ /* 0x000fe2000bf25070 */
[----:B------:R-:W-:Y:S01]  /*c0d0*/  ULDC UR11, c[0x0][0x630] ;  /* 0x00018c00000b7ab9 */ /* 0x000fe20000000800 */
[----:B------:R-:W-:Y:S01]  /*c0e0*/  IMAD.MOV.U32 R4, RZ, RZ, R16 ;  /* 0x000000ffff047224 */ /* 0x000fe200078e0010 */
[----:B------:R-:W1:Y:S01]  /*c0f0*/  S2R R14, SR_CTAID.Y ;  /* 0x00000000000e7919 */ /* 0x000e620000002600 */
[----:B------:R-:W-:Y:S01]  /*c100*/  ISETP.NE.AND.EX P1, PT, RZ, UR9, PT, P1 ;  /* 0x00000009ff007c0c */ /* 0x000fe2000bf25310 */
[----:B------:R-:W-:-:S12]  /*c110*/  IMAD.MOV.U32 R5, RZ, RZ, R17 ;  /* 0x000000ffff057224 */ /* 0x000fd800078e0011 */
[----:B------:R-:W-:Y:S05]  /*c120*/  @!P1 BRA `(.L_x_298) ;  /* 0x0000000000289947 */ /* 0x000fea0003800000 */
[----:B------:R-:W-:Y:S02]  /*c130*/  ULDC UR10, c[0x0][0x634] ;  /* 0x00018d00000a7ab9 */ /* 0x000fe40000000800 */
[----:B------:R-:W-:-:S05]  /*c140*/  IADD3 R9, P1, R16, UR10, RZ ;  /* 0x0000000a10097c10 */ /* 0x000fca000ff3e0ff */
[----:B------:R-:W-:-:S04]  /*c150*/  IMAD.X R21, RZ, RZ, R17, P1 ;  /* 0x000000ffff157224 */ /* 0x000fc800008e0611 */
[----:B------:R-:W-:-:S04]  /*c160*/  IMAD.WIDE.U32 R6, R21, UR8, RZ ;  /* 0x0000000815067c25 */ /* 0x000fc8000f8e00ff */
[----:B------:R-:W-:-:S04]  /*c170*/  IMAD.WIDE.U32 R6, P1, R9, UR9, R6 ;  /* 0x0000000909067c25 */ /* 0x000fc8000f820006 */
[----:B------:R-:W-:Y:S01]  /*c180*/  IMAD.WIDE.U32 R8, R9, UR8, RZ ;  /* 0x0000000809087c25 */ /* 0x000fe2000f8e00ff */
[----:B------:R-:W-:-:S03]  /*c190*/  IADD3.X R5, RZ, RZ, RZ, P1, !PT ;  /* 0x000000ffff057210 */ /* 0x000fc60000ffe4ff */
[----:B------:R-:W-:Y:S01]  /*c1a0*/  IMAD.MOV.U32 R4, RZ, RZ, R7 ;  /* 0x000000ffff047224 */ /* 0x000fe200078e0007 */
[----:B------:R-:W-:-:S05]  /*c1b0*/  IADD3 RZ, P1, R9, R6, RZ ;  /* 0x0000000609ff7210 */ /* 0x000fca0007f3e0ff */
[----:B------:R-:W-:-:S08]  /*c1c0*/  IMAD.WIDE.U32.X R4, R21, UR9, R4, P1 ;  /* 0x0000000915047c25 */ /* 0x000fd000088e0404 */
.L_x_298:
[--C-:B------:R-:W-:Y:S01]  /*c1d0*/  SHF.R.U64 R8, R4, UR11, R5.reuse ;  /* 0x0000000b04087c19 */ /* 0x100fe20008001205 */
[----:B------:R-:W-:Y:S01]  /*c1e0*/  ULDC.64 UR8, c[0x0][0x620] ;  /* 0x0001880000087ab9 */ /* 0x000fe20000000a00 */
[----:B------:R-:W-:Y:S01]  /*c1f0*/  SHF.R.U32.HI R4, RZ, UR11, R5 ;  /* 0x0000000bff047c19 */ /* 0x000fe20008011605 */
[----:B------:R-:W2:Y:S01]  /*c200*/  LDC R24, c[0x0][0x144] ;  /* 0x00005100ff187b82 */ /* 0x000ea20000000800 */
[----:B------:R-:W-:Y:S01]  /*c210*/  IADD3 R7, P1, RZ, -R8, RZ ;  /* 0x80000008ff077210 */ /* 0x000fe20007f3e0ff */
[----:B------:R-:W-:Y:S01]  /*c220*/  ULDC.64 UR12, c[0x0][0x640] ;  /* 0x00019000000c7ab9 */ /* 0x000fe20000000a00 */
[----:B0-----:R-:W-:Y:S01]  /*c230*/  I2FP.F32.U32 R9, R15 ;  /* 0x0000000f00097245 */ /* 0x001fe20000201000 */
[----:B------:R-:W-:Y:S02]  /*c240*/  ULDC UR10, c[0x0][0x608] ;  /* 0x00018200000a7ab9 */ /* 0x000fe40000000800 */
[----:B------:R-:W-:Y:S01]  /*c250*/  IMAD.X R4, RZ, RZ, ~R4, P1 ;  /* 0x000000ffff047224 */ /* 0x000fe200008e0e04 */
[----:B------:R-:W-:Y:S01]  /*c260*/  ISETP.NE.U32.AND P1, PT, RZ, UR12, PT ;  /* 0x0000000cff007c0c */ /* 0x000fe2000bf25070 */
[----:B------:R-:W0:Y:S02]  /*c270*/  LDC R21, c[0x0][0x148] ;  /* 0x00005200ff157b82 */ /* 0x000e240000000800 */
[----:B------:R-:W-:Y:S01]  /*c280*/  IMAD R6, R4, UR8, RZ ;  /* 0x0000000804067c24 */ /* 0x000fe2000f8e02ff */
[----:B------:R-:W-:Y:S01]  /*c290*/  ISETP.NE.AND.EX P1, PT, RZ, UR13, PT, P1 ;  /* 0x0000000dff007c0c */ /* 0x000fe2000bf25310 */
[----:B------:R-:W-:Y:S01]  /*c2a0*/  IMAD.WIDE.U32 R4, R7, UR8, R16 ;  /* 0x0000000807047c25 */ /* 0x000fe2000f8e0010 */
[----:B------:R-:W-:-:S03]  /*c2b0*/  ULDC UR8, c[0x0][0x150] ;  /* 0x0000540000087ab9 */ /* 0x000fc60000000800 */
[----:B------:R-:W-:Y:S02]  /*c2c0*/  IMAD R7, R7, UR9, R6 ;  /* 0x0000000907077c24 */ /* 0x000fe4000f8e0206 */
[----:B------:R-:W-:Y:S01]  /*c2d0*/  FMUL R6, R9, UR8 ;  /* 0x0000000809067c20 */ /* 0x000fe20008400000 */
[----:B------:R-:W-:Y:S01]  /*c2e0*/  ULDC UR8, c[0x0][0x618] ;  /* 0x0001860000087ab9 */ /* 0x000fe20000000800 */
[----:B------:R-:W-:Y:S01]  /*c2f0*/  ULDC UR9, c[0x0][0x154] ;  /* 0x0000550000097ab9 */ /* 0x000fe20000000800 */
[----:B------:R-:W-:-:S03]  /*c300*/  IMAD.IADD R5, R5, 0x1, R7 ;  /* 0x0000000105057824 */ /* 0x000fc600078e0207 */
[----:B------:R-:W3:Y:S02]  /*c310*/  F2I.U32.TRUNC.NTZ R6, R6 ;  /* 0x0000000600067305 */ /* 0x000ee4000020f000 */
[----:B------:R-:W-:Y:S02]  /*c320*/  SHF.R.U64 R9, R4, UR8, R5 ;  /* 0x0000000804097c19 */ /* 0x000fe40008001205 */
[----:B-1----:R-:W-:-:S05]  /*c330*/  I2FP.F32.U32 R4, R14 ;  /* 0x0000000e00047245 */ /* 0x002fca0000201000 */
[----:B------:R-:W-:Y:S01]  /*c340*/  FMUL R22, R4, UR9 ;  /* 0x0000000904167c20 */ /* 0x000fe20008400000 */
[----:B------:R-:W-:Y:S01]  /*c350*/  SHF.R.U32.HI R4, RZ, UR8, R5 ;  /* 0x00000008ff047c19 */ /* 0x000fe20008011605 */
[----:B------:R-:W-:-:S03]  /*c360*/  ULDC UR8, c[0x0][0x658] ;  /* 0x0001960000087ab9 */ /* 0x000fc60000000800 */
[--C-:B------:R-:W-:Y:S01]  /*c370*/  SHF.R.U64 R20, R9, UR10, R4.reuse ;  /* 0x0000000a09147c19 */ /* 0x100fe20008001204 */
[----:B------:R-:W1:Y:S01]  /*c380*/  F2I.U32.TRUNC.NTZ R22, R22 ;  /* 0x0000001600167305 */ /* 0x000e62000020f000 */
[----:B------:R-:W-:Y:S01]  /*c390*/  SHF.R.U32.HI R5, RZ, UR10, R4 ;  /* 0x0000000aff057c19 */ /* 0x000fe20008011604 */
[----:B---3--:R-:W-:-:S03]  /*c3a0*/  IMAD.MOV R6, RZ, RZ, -R6 ;  /* 0x000000ffff067224 */ /* 0x008fc600078e0a06 */
[----:B------:R-:W-:Y:S01]  /*c3b0*/  SHF.R.U64 R18, R20, UR8, R5 ;  /* 0x0000000814127c19 */ /* 0x000fe20008001205 */
[----:B--2---:R-:W-:Y:S01]  /*c3c0*/  IMAD R15, R24, R6, R15 ;  /* 0x00000006180f7224 */ /* 0x004fe200078e020f */
[----:B------:R-:W-:-:S03]  /*c3d0*/  SHF.R.U32.HI R23, RZ, UR8, R5 ;  /* 0x00000008ff177c19 */ /* 0x000fc60008011605 */
[----:B------:R-:W-:Y:S02]  /*c3e0*/  IMAD.MOV.U32 R4, RZ, RZ, R18 ;  /* 0x000000ffff047224 */ /* 0x000fe400078e0012 */
[----:B------:R-:W-:Y:S01]  /*c3f0*/  IMAD.MOV.U32 R5, RZ, RZ, R23 ;  /* 0x000000ffff057224 */ /* 0x000fe200078e0017 */
[----:B-1----:R-:W-:Y:S06]  /*c400*/  @!P1 BRA `(.L_x_299) ;  /* 0x0000000000289947 */ /* 0x002fec0003800000 */
[----:B------:R-:W-:Y:S02]  /*c410*/  ULDC UR8, c[0x0][0x64c] ;  /* 0x0001930000087ab9 */ /* 0x000fe40000000800 */
[----:B------:R-:W-:-:S05]  /*c420*/  IADD3 R5, P1, R18, UR8, RZ ;  /* 0x0000000812057c10 */ /* 0x000fca000ff3e0ff */
[----:B------:R-:W-:-:S04]  /*c430*/  IMAD.X R23, RZ, RZ, R23, P1 ;  /* 0x000000ffff177224 */ /* 0x000fc800008e0617 */
[----:B------:R-:W-:-:S04]  /*c440*/  IMAD.WIDE.U32 R6, R23, UR12, RZ ;  /* 0x0000000c17067c25 */ /* 0x000fc8000f8e00ff */
[----:B------:R-:W-:-:S04]  /*c450*/  IMAD.WIDE.U32 R6, P1, R5, UR13, R6 ;  /* 0x0000000d05067c25 */ /* 0x000fc8000f820006 */
[----:B------:R-:W-:Y:S01]  /*c460*/  IMAD.WIDE.U32 R4, R5, UR12, RZ ;  /* 0x0000000c05047c25 */ /* 0x000fe2000f8e00ff */
[----:B------:R-:W-:-:S04]  /*c470*/  MOV R4, R7 ;  /* 0x0000000700047202 */ /* 0x000fc80000000f00 */
[----:B------:R-:W-:Y:S01]  /*c480*/  IADD3 RZ, P3, R5, R6, RZ ;  /* 0x0000000605ff7210 */ /* 0x000fe20007f7e0ff */
[----:B------:R-:W-:-:S04]  /*c490*/  IMAD.X R5, RZ, RZ, RZ, P1 ;  /* 0x000000ffff057224 */ /* 0x000fc800008e06ff */
[----:B------:R-:W-:-:S08]  /*c4a0*/  IMAD.WIDE.U32.X R4, R23, UR13, R4, P3 ;  /* 0x0000000d17047c25 */ /* 0x000fd000098e0404 */
.L_x_299:
[----:B------:R-:W-:Y:S01]  /*c4b0*/  ISETP.NE.AND P1, PT, R2, 0x1, PT ;  /* 0x000000010200780c */ /* 0x000fe20003f25270 */
[----:B------:R-:W-:Y:S01]  /*c4c0*/  ULDC UR8, c[0x0][0x648] ;  /* 0x0001920000087ab9 */ /* 0x000fe20000000800 */
[----:B------:R-:W-:Y:S01]  /*c4d0*/  LOP3.LUT R20, R20, UR6, RZ, 0xc0, !PT ;  /* 0x0000000614147c12 */ /* 0x000fe2000f8ec0ff */
[----:B------:R-:W-:Y:S01]  /*c4e0*/  IMAD.MOV R22, RZ, RZ, -R22 ;  /* 0x000000ffff167224 */ /* 0x000fe200078e0a16 */
[----:B------:R-:W-:Y:S01]  /*c4f0*/  SHF.R.U64 R5, R4, UR8, R5 ;  /* 0x0000000804057c19 */ /* 0x000fe20008001205 */
[----:B------:R-:W-:Y:S01]  /*c500*/  ULDC UR8, c[0x0][0x638] ;  /* 0x00018e0000087ab9 */ /* 0x000fe20000000800 */
[----:B------:R-:W-:Y:S01]  /*c510*/  LOP3.LUT R9, R9, UR4, RZ, 0xc0, !PT ;  /* 0x0000000409097c12 */ /* 0x000fe2000f8ec0ff */
[----:B------:R-:W-:Y:S01]  /*c520*/  ULDC UR9, c[0x0][0x610] ;  /* 0x0001840000097ab9 */ /* 0x000fe20000000800 */
[----:B------:R-:W-:Y:S02]  /*c530*/  IMAD.MOV.U32 R4, RZ, RZ, 0x1 ;  /* 0x00000001ff047424 */ /* 0x000fe400078e00ff */
[----:B------:R-:W-:-:S02]  /*c540*/  IMAD.MOV R7, RZ, RZ, -R5 ;  /* 0x000000ffff077224 */ /* 0x000fc400078e0a05 */
[----:B------:R-:W-:Y:S02]  /*c550*/  IMAD R20, R5, UR5, R20 ;  /* 0x0000000505147c24 */ /* 0x000fe4000f8e0214 */
[----:B0-----:R-:W-:Y:S02]  /*c560*/  @P1 IMAD R15, R21, R22, R14 ;  /* 0x00000016150f1224 */ /* 0x001fe400078e020e */
[----:B------:R-:W-:Y:S01]  /*c570*/  IMAD R18, R7, UR8, R18 ;  /* 0x0000000807127c24 */ /* 0x000fe2000f8e0212 */
[----:B------:R-:W-:Y:S01]  /*c580*/  ULDC UR8, c[0x0][0x600] ;  /* 0x0001800000087ab9 */ /* 0x000fe20000000800 */
[----:B------:R-:W-:Y:S02]  /*c590*/  IMAD R15, R20, UR9, R15 ;  /* 0x00000009140f7c24 */ /* 0x000fe4000f8e020f */
[----:B------:R-:W-:-:S05]  /*c5a0*/  IMAD R18, R18, UR8, R9 ;  /* 0x0000000812127c24 */ /* 0x000fca000f8e0209 */
[----:B------:R-:W-:Y:S02]  /*c5b0*/  SEL R9, R18, R15, !P1 ;  /* 0x0000000f12097207 */ /* 0x000fe40004800000 */
[----:B------:R-:W-:-:S07]  /*c5c0*/  SEL R7, R15, R18, !P1 ;  /* 0x000000120f077207 */ /* 0x000fce0004800000 */
.L_x_297:
[----:B------:R-:W-:Y:S05]  /*c5d0*/  BSYNC B1 ;  /* 0x0000000000017941 */ /* 0x000fea0003800000 */
.L_x_296:
[----:B------:R-:W-:-:S13]  /*c5e0*/  LOP3.LUT P1, RZ, R4, 0xff, RZ, 0xc0, !PT ;  /* 0x000000ff04ff7812 */ /* 0x000fda000782c0ff */
[----:B------:R-:W-:Y:S05]  /*c5f0*/  @P1 BRA `(.L_x_300) ;  /* 0xfffffff4001c1947 */ /* 0x000fea000383ffff */
[----:B------:R-:W-:Y:S05]  /*c600*/  BSYNC B0 ;  /* 0x0000000000007941 */ /* 0x000fea0003800000 */
.L_x_288:
[----:B------:R-:W-:-:S03]  /*c610*/  UMOV UR8, 0xffffffff ;  /* 0xffffffff00087882 */ /* 0x000fc60000000000 */
[----:B------:R-:W-:Y:S05]  /*c620*/  BRA.DIV UR8, `(.L_x_301) ;  /* 0x00000006083c7947 */ /* 0x000fea000b800000 */
[----:B------:R-:W-:-:S13]  /*c630*/  ELECT P6, URZ, PT ;  /* 0x00000000003f782f */ /* 0x000fda00038c0000 */
.L_x_316:
[----:B------:R-:W-:Y:S04]  /*c640*/  BSSY B0, `(.L_x_302) ;  /* 0x0000034000007945 */ /* 0x000fe80003800000 */
[----:B------:R-:W-:Y:S05]  /*c650*/  @!P6 BRA `(.L_x_303) ;  /* 0x0000000000c8e947 */ /* 0x000fea0003800000 */
[----:B------:R-:W-:-:S04]  /*c660*/  LOP3.LUT R19, R19, 0x2, RZ, 0xfc, !PT ;  /* 0x0000000213137812 */ /* 0x000fc800078efcff */
[----:B------:R-:W-:-:S13]  /*c670*/  ISETP.NE.AND P0, PT, R19, 0x3, PT ;  /* 0x000000031300780c */ /* 0x000fda0003f05270 */
[----:B------:R-:W-:Y:S05]  /*c680*/  @!P0 BRA `(.L_x_304) ;  /* 0x0000000000048947 */ /* 0x000fea0003800000 */
[----:B------:R-:W-:Y:S01]  /*c690*/  BPT.TRAP 0x1 ;  /* 0x000000040000795c */ /* 0x000fe20000300000 */
.L_x_304:
[----:B------:R-:W0:Y:S01]  /*c6a0*/  S2R R3, SR_CgaCtaId ;  /* 0x0000000000037919 */ /* 0x000e220000008800 */
[----:B------:R-:W-:-:S04]  /*c6b0*/  MOV R2, 0x400 ;  /* 0x0000040000027802 */ /* 0x000fc80000000f00 */
[----:B0-----:R-:W-:Y:S02]  /*c6c0*/  LEA R3, R3, R2, 0x18 ;  /* 0x0000000203037211 */ /* 0x001fe400078ec0ff */
[----:B------:R-:W-:-:S03]  /*c6d0*/  SHF.L.U32 R2, R0, 0x1f, RZ ;  /* 0x0000001f00027819 */ /* 0x000fc600000006ff */
[----:B------:R-:W-:-:S04]  /*c6e0*/  VIADD R3, R3, 0x28 ;  /* 0x0000002803037836 */ /* 0x000fc80000000000 */
[C---:B------:R-:W-:Y:S02]  /*c6f0*/  IMAD R7, R12.reuse, 0x8, R3 ;  /* 0x000000080c077824 */ /* 0x040fe400078e0203 */
[----:B------:R-:W-:Y:S02]  /*c700*/  VIADD R12, R12, 0x1 ;  /* 0x000000010c0c7836 */ /* 0x000fe40000000000 */
[----:B------:R-:W0:Y:S03]  /*c710*/  SYNCS.PHASECHK.TRANS64.TRYWAIT P0, [R7+URZ], R2 ;  /* 0x00000002070075a7 */ /* 0x000e26000800017f */
[----:B------:R-:W-:-:S04]  /*c720*/  ISETP.NE.AND P1, PT, R12, 0x5, PT ;  /* 0x000000050c00780c */ /* 0x000fc80003f25270 */
[----:B------:R-:W-:Y:S02]  /*c730*/  SEL R5, RZ, 0x1, P1 ;  /* 0x00000001ff057807 */ /* 0x000fe40000800000 */
[----:B------:R-:W-:Y:S02]  /*c740*/  SEL R12, R12, RZ, P1 ;  /* 0x000000ff0c0c7207 */ /* 0x000fe40000800000 */
[----:B------:R-:W-:-:S03]  /*c750*/  LOP3.LUT R5, R0, R5, RZ, 0x3c, !PT ;  /* 0x0000000500057212 */ /* 0x000fc600078e3cff */
[----:B------:R-:W-:Y:S01]  /*c760*/  IMAD R9, R12, 0x8, R3 ;  /* 0x000000080c097824 */ /* 0x000fe200078e0203 */
[----:B------:R-:W-:Y:S01]  /*c770*/  SHF.L.U32 R4, R5, 0x1f, RZ ;  /* 0x0000001f05047819 */ /* 0x000fe200000006ff */
[----:B0-----:R-:W-:Y:S06]  /*c780*/  @!P0 BRA `(.L_x_305) ;  /* 0x0000000400048947 */ /* 0x001fec0003800000 */
.L_x_317:
[----:B------:R-:W1:Y:S01]  /*c790*/  SYNCS.PHASECHK.TRANS64.TRYWAIT P0, [R9+URZ], R4 ;  /* 0x00000004090075a7 */ /* 0x000e62000800017f */
[----:B------:R-:W-:-:S05]  /*c7a0*/  VIADD R0, R12, 0x1 ;  /* 0x000000010c007836 */ /* 0x000fca0000000000 */
[----:B------:R-:W-:-:S04]  /*c7b0*/  ISETP.NE.AND P1, PT, R0, 0x5, PT ;  /* 0x000000050000780c */ /* 0x000fc80003f25270 */
[----:B0-----:R-:W-:Y:S02]  /*c7c0*/  SEL R2, RZ, 0x1, P1 ;  /* 0x00000001ff027807 */ /* 0x001fe40000800000 */
[----:B------:R-:W-:Y:S02]  /*c7d0*/  SEL R0, R0, RZ, P1 ;  /* 0x000000ff00007207 */ /* 0x000fe40000800000 */
[----:B------:R-:W-:Y:S02]  /*c7e0*/  LOP3.LUT R7, R5, R2, RZ, 0x3c, !PT ;  /* 0x0000000205077212 */ /* 0x000fe400078e3cff */
[----:B------:R-:W-:Y:S02]  /*c7f0*/  LEA R6, R0, R3, 0x3 ;  /* 0x0000000300067211 */ /* 0x000fe400078e18ff */
[----:B------:R-:W-:Y:S01]  /*c800*/  SHF.L.U32 R5, R7, 0x1f, RZ ;  /* 0x0000001f07057819 */ /* 0x000fe200000006ff */
[----:B-1----:R-:W-:Y:S06]  /*c810*/  @!P0 BRA `(.L_x_306) ;  /* 0x0000000000f48947 */ /* 0x002fec0003800000 */
.L_x_318:
[----:B------:R-:W1:Y:S01]  /*c820*/  SYNCS.PHASECHK.TRANS64.TRYWAIT P0, [R6+URZ], R5 ;  /* 0x00000005060075a7 */ /* 0x000e62000800017f */
[----:B------:R-:W-:-:S05]  /*c830*/  VIADD R0, R0, 0x1 ;  /* 0x0000000100007836 */ /* 0x000fca0000000000 */
[----:B------:R-:W-:-:S04]  /*c840*/  ISETP.NE.AND P1, PT, R0, 0x5, PT ;  /* 0x000000050000780c */ /* 0x000fc80003f25270 */
[----:B------:R-:W-:Y:S02]  /*c850*/  SEL R2, RZ, 0x1, P1 ;  /* 0x00000001ff027807 */ /* 0x000fe40000800000 */
[----:B------:R-:W-:Y:S02]  /*c860*/  SEL R0, R0, RZ, P1 ;  /* 0x000000ff00007207 */ /* 0x000fe40000800000 */
[----:B------:R-:W-:-:S03]  /*c870*/  LOP3.LUT R7, R7, R2, RZ, 0x3c, !PT ;  /* 0x0000000207077212 */ /* 0x000fc600078e3cff */
[----:B0-----:R-:W-:Y:S01]  /*c880*/  IMAD R9, R0, 0x8, R3 ;  /* 0x0000000800097824 */ /* 0x001fe200078e0203 */
[----:B------:R-:W-:Y:S01]  /*c890*/  SHF.L.U32 R4, R7, 0x1f, RZ ;  /* 0x0000001f07047819 */ /* 0x000fe200000006ff */
[----:B-1----:R-:W-:Y:S06]  /*c8a0*/  @!P0 BRA `(.L_x_307) ;  /* 0x0000000000e48947 */ /* 0x002fec0003800000 */
.L_x_319:
[----:B------:R-:W1:Y:S01]  /*c8b0*/  SYNCS.PHASECHK.TRANS64.TRYWAIT P0, [R9+URZ], R4 ;  /* 0x00000004090075a7 */ /* 0x000e62000800017f */
[----:B------:R-:W-:-:S05]  /*c8c0*/  VIADD R0, R0, 0x1 ;  /* 0x0000000100007836 */ /* 0x000fca0000000000 */
[----:B------:R-:W-:-:S04]  /*c8d0*/  ISETP.NE.AND P1, PT, R0, 0x5, PT ;  /* 0x000000050000780c */ /* 0x000fc80003f25270 */
[----:B------:R-:W-:Y:S02]  /*c8e0*/  SEL R2, RZ, 0x1, P1 ;  /* 0x00000001ff027807 */ /* 0x000fe40000800000 */
[----:B------:R-:W-:Y:S02]  /*c8f0*/  SEL R0, R0, RZ, P1 ;  /* 0x000000ff00007207 */ /* 0x000fe40000800000 */
[----:B------:R-:W-:Y:S01]  /*c900*/  LOP3.LUT R2, R7, R2, RZ, 0x3c, !PT ;  /* 0x0000000207027212 */ /* 0x000fe200078e3cff */
[----:B-1----:R-:W-:Y:S06]  /*c910*/  @!P0 BRA `(.L_x_308) ;  /* 0x0000000000dc8947 */ /* 0x002fec0003800000 */
.L_x_320:
[----:B------:R-:W-:Y:S01]  /*c920*/  IMAD R3, R0, 0x8, R3 ;  /* 0x0000000800037824 */ /* 0x000fe200078e0203 */
[----:B------:R-:W-:-:S07]  /*c930*/  SHF.L.U32 R0, R2, 0x1f, RZ ;  /* 0x0000001f02007819 */ /* 0x000fce00000006ff */
.L_x_309:
[----:B--2---:R2:W3:Y:S02]  /*c940*/  SYNCS.PHASECHK.TRANS64.TRYWAIT P0, [R3+URZ], R0 ;  /* 0x00000000030075a7 */ /* 0x0044e4000800017f */
[----:B---3--:R-:W-:Y:S05]  /*c950*/  @!P0 NANOSLEEP.SYNCS 0x989680 ;  /* 0x009896800000895d */ /* 0x008fea0003900000 */
[----:B------:R-:W3:Y:S02]  /*c960*/  @!P0 SYNCS.PHASECHK.TRANS64 P0, [R3+URZ], R0 ;  /* 0x00000000030085a7 */ /* 0x000ee4000800007f */
[----:B---3--:R-:W-:Y:S05]  /*c970*/  @!P0 BRA `(.L_x_309) ;  /* 0xfffffffc00f08947 */ /* 0x008fea000383ffff */
.L_x_303:
[----:B------:R-:W-:Y:S05]  /*c980*/  BSYNC B0 ;  /* 0x0000000000007941 */ /* 0x000fea0003800000 */
.L_x_302:
[----:B------:R-:W-:Y:S05]  /*c990*/  EXIT ;  /* 0x000000000000794d */ /* 0x000fea0003800000 */
.L_x_17:
[----:B---3--:R3:W4:Y:S02]  /*c9a0*/  SYNCS.PHASECHK.TRANS64.TRYWAIT P1, [R3+URZ], R0 ;  /* 0x00000000030075a7 */ /* 0x008724000802017f */
[----:B----4-:R-:W-:Y:S05]  /*c9b0*/  @!P1 NANOSLEEP.SYNCS 0x989680 ;  /* 0x009896800000995d */ /* 0x010fea0003900000 */
[----:B------:R-:W4:Y:S02]  /*c9c0*/  @!P1 SYNCS.PHASECHK.TRANS64 P1, [R3+URZ], R0 ;  /* 0x00000000030095a7 */ /* 0x000f24000802007f */
[----:B----4-:R-:W-:Y:S05]  /*c9d0*/  @!P1 BRA `(.L_x_17) ;  /* 0xfffffffc00f09947 */ /* 0x010fea000383ffff */
[----:B------:R-:W-:Y:S05]  /*c9e0*/  BRA `(.L_x_16) ;  /* 0xffffff4800107947 */ /* 0x000fea000383ffff */
.L_x_22:
[----:B-1----:R-:W-:-:S04]  /*c9f0*/  IMAD.U32 R4, RZ, RZ, UR9 ;  /* 0x00000009ff047e24 */ /* 0x002fc8000f8e00ff */
[----:B------:R1:W2:Y:S03]  /*ca00*/  SYNCS.PHASECHK.TRANS64.TRYWAIT P1, [R4+URZ], R3 ;  /* 0x00000003040075a7 */ /* 0x0002a6000802017f */
[----:B--2---:R-:W-:Y:S05]  /*ca10*/  @!P1 NANOSLEEP.SYNCS 0x989680 ;  /* 0x009896800000995d */ /* 0x004fea0003900000 */
[----:B------:R-:W2:Y:S02]  /*ca20*/  @!P1 SYNCS.PHASECHK.TRANS64 P1, [R4+URZ], R3 ;  /* 0x00000003040095a7 */ /* 0x000ea4000802007f */
[----:B--2---:R-:W-:Y:S05]  /*ca30*/  @!P1 BRA `(.L_x_22) ;  /* 0xfffffffc00ec9947 */ /* 0x004fea000383ffff */
[----:B------:R-:W-:Y:S05]  /*ca40*/  BRA `(.L_x_21) ;  /* 0xffffff5000047947 */ /* 0x000fea000383ffff */
.L_x_289:
[----:B------:R-:W-:Y:S01]  /*ca50*/  BSSY B1, `(.L_x_310) ;  /* 0x0000006000017945 */ /* 0x000fe20003800000 */
[----:B------:R-:W-:-:S07]  /*ca60*/  IMAD.MOV.U32 R15, RZ, RZ, -0x1 ;  /* 0xffffffffff0f7424 */ /* 0x000fce00078e00ff */
[----:B------:R-:W-:Y:S05]  /*ca70*/  WARPSYNC.COLLECTIVE R15, `(.L_x_311) ;  /* 0x000000000f0c7348 */ /* 0x000fea0003c00000 */
[----:B------:R-:W-:Y:S02]  /*ca80*/  ELECT P6, UR62, PT ;  /* 0x00000000003e782f */ /* 0x000fe400038c0000 */
[----:B------:R-:W-:Y:S01]  /*ca90*/  MOV R14, UR62 ;  /* 0x0000003e000e7c02 */ /* 0x000fe20008000f00 */
[----:B------:R-:W-:Y:S10]  /*caa0*/  ENDCOLLECTIVE ;  /* 0x000000000000791b */ /* 0x000ff40003800000 */
.L_x_311:
[----:B------:R-:W-:Y:S05]  /*cab0*/  BSYNC B1 ;  /* 0x0000000000017941 */ /* 0x000fea0003800000 */
.L_x_310:
[----:B------:R-:W-:Y:S05]  /*cac0*/  BRA `(.L_x_312) ;  /* 0xffffffec00f47947 */ /* 0x000fea000383ffff */
.L_x_292:
[----:B0-----:R0:W1:Y:S02]  /*cad0*/  SYNCS.PHASECHK.TRANS64.TRYWAIT P1, [R14+URZ+0x28], R7 ;  /* 0x000028070e0075a7 */ /* 0x001064000802017f */
[----:B-1----:R-:W-:Y:S05]  /*cae0*/  @!P1 NANOSLEEP.SYNCS 0x989680 ;  /* 0x009896800000995d */ /* 0x002fea0003900000 */
[----:B------:R-:W1:Y:S02]  /*caf0*/  @!P1 SYNCS.PHASECHK.TRANS64 P1, [R14+URZ+0x28], R7 ;  /* 0x000028070e0095a7 */ /* 0x000e64000802007f */
[----:B-1----:R-:W-:Y:S05]  /*cb00*/  @!P1 BRA `(.L_x_292) ;  /* 0xfffffffc00f09947 */ /* 0x002fea000383ffff */
[----:B------:R-:W-:Y:S05]  /*cb10*/  BRA `(.L_x_313) ;  /* 0xfffffff000287947 */ /* 0x000fea000383ffff */
.L_x_301:
[----:B------:R-:W-:Y:S01]  /*cb20*/  BSSY B0, `(.L_x_314) ;  /* 0x0000006000007945 */ /* 0x000fe20003800000 */
[----:B------:R-:W-:-:S07]  /*cb30*/  IMAD.MOV.U32 R15, RZ, RZ, -0x1 ;  /* 0xffffffffff0f7424 */ /* 0x000fce00078e00ff */
[----:B------:R-:W-:Y:S05]  /*cb40*/  WARPSYNC.COLLECTIVE R15, `(.L_x_315) ;  /* 0x000000000f0c7348 */ /* 0x000fea0003c00000 */
[----:B------:R-:W-:Y:S02]  /*cb50*/  ELECT P6, UR62, PT ;  /* 0x00000000003e782f */ /* 0x000fe400038c0000 */
[----:B------:R-:W-:Y:S01]  /*cb60*/  MOV R14, UR62 ;  /* 0x0000003e000e7c02 */ /* 0x000fe20008000f00 */
[----:B------:R-:W-:Y:S10]  /*cb70*/  ENDCOLLECTIVE ;  /* 0x000000000000791b */ /* 0x000ff40003800000 */
.L_x_315:
[----:B------:R-:W-:Y:S05]  /*cb80*/  BSYNC B0 ;  /* 0x0000000000007941 */ /* 0x000fea0003800000 */
.L_x_314:
[----:B------:R-:W-:Y:S05]  /*cb90*/  BRA `(.L_x_316) ;  /* 0xfffffff800a87947 */ /* 0x000fea000383ffff */
.L_x_305:
[----:B0-----:R0:W1:Y:S02]  /*cba0*/  SYNCS.PHASECHK.TRANS64.TRYWAIT P0, [R7+URZ], R2 ;  /* 0x00000002070075a7 */ /* 0x001064000800017f */
[----:B-1----:R-:W-:Y:S05]  /*cbb0*/  @!P0 NANOSLEEP.SYNCS 0x989680 ;  /* 0x009896800000895d */ /* 0x002fea0003900000 */
[----:B------:R-:W1:Y:S02]  /*cbc0*/  @!P0 SYNCS.PHASECHK.TRANS64 P0, [R7+URZ], R2 ;  /* 0x00000002070085a7 */ /* 0x000e64000800007f */
[----:B-1----:R-:W-:Y:S05]  /*cbd0*/  @!P0 BRA `(.L_x_305) ;  /* 0xfffffffc00f08947 */ /* 0x002fea000383ffff */
[----:B------:R-:W-:Y:S05]  /*cbe0*/  BRA `(.L_x_317) ;  /* 0xfffffff800e87947 */ /* 0x000fea000383ffff */
.L_x_306:
[----:B0-----:R0:W1:Y:S02]  /*cbf0*/  SYNCS.PHASECHK.TRANS64.TRYWAIT P0, [R9+URZ], R4 ;  /* 0x00000004090075a7 */ /* 0x001064000800017f */
[----:B-1----:R-:W-:Y:S05]  /*cc00*/  @!P0 NANOSLEEP.SYNCS 0x989680 ;  /* 0x009896800000895d */ /* 0x002fea0003900000 */
[----:B------:R-:W1:Y:S02]  /*cc10*/  @!P0 SYNCS.PHASECHK.TRANS64 P0, [R9+URZ], R4 ;  /* 0x00000004090085a7 */ /* 0x000e64000800007f */
[----:B-1----:R-:W-:Y:S05]  /*cc20*/  @!P0 BRA `(.L_x_306) ;  /* 0xfffffffc00f08947 */ /* 0x002fea000383ffff */
[----:B------:R-:W-:Y:S05]  /*cc30*/  BRA `(.L_x_318) ;  /* 0xfffffff800f87947 */ /* 0x000fea000383ffff */
.L_x_307:
[----:B0-----:R0:W1:Y:S02]  /*cc40*/  SYNCS.PHASECHK.TRANS64.TRYWAIT P0, [R6+URZ], R5 ;  /* 0x00000005060075a7 */ /* 0x001064000800017f */
[----:B-1----:R-:W-:Y:S05]  /*cc50*/  @!P0 NANOSLEEP.SYNCS 0x989680 ;  /* 0x009896800000895d */ /* 0x002fea0003900000 */
[----:B------:R-:W1:Y:S02]  /*cc60*/  @!P0 SYNCS.PHASECHK.TRANS64 P0, [R6+URZ], R5 ;  /* 0x00000005060085a7 */ /* 0x000e64000800007f */
[----:B-1----:R-:W-:Y:S05]  /*cc70*/  @!P0 BRA `(.L_x_307) ;  /* 0xfffffffc00f08947 */ /* 0x002fea000383ffff */
[----:B------:R-:W-:Y:S05]  /*cc80*/  BRA `(.L_x_319) ;  /* 0xfffffffc00087947 */ /* 0x000fea000383ffff */
.L_x_308:
[----:B-1----:R1:W2:Y:S02]  /*cc90*/  SYNCS.PHASECHK.TRANS64.TRYWAIT P0, [R9+URZ], R4 ;  /* 0x00000004090075a7 */ /* 0x0022a4000800017f */
[----:B--2---:R-:W-:Y:S05]  /*cca0*/  @!P0 NANOSLEEP.SYNCS 0x989680 ;  /* 0x009896800000895d */ /* 0x004fea0003900000 */
[----:B------:R-:W2:Y:S02]  /*ccb0*/  @!P0 SYNCS.PHASECHK.TRANS64 P0, [R9+URZ], R4 ;  /* 0x00000004090085a7 */ /* 0x000ea4000800007f */
[----:B--2---:R-:W-:Y:S05]  /*ccc0*/  @!P0 BRA `(.L_x_308) ;  /* 0xfffffffc00f08947 */ /* 0x004fea000383ffff */
[----:B------:R-:W-:Y:S05]  /*ccd0*/  BRA `(.L_x_320) ;  /* 0xfffffffc00107947 */ /* 0x000fea000383ffff */
.L_x_321:
[----:B------:R-:W-:-:S00]  /*cce0*/  BRA `(.L_x_321) ;  /* 0xfffffffc00fc7947 */ /* 0x000fc0000383ffff */
[----:B------:R-:W-:-:S00]  /*ccf0*/  NOP ;  /* 0x0000000000007918 */ /* 0x000fc00000000000 */
        /* <DEDUP_REMOVED lines=8> */
.L_x_322:


//--------------------- .nv.global.init           --------------------------
	.section	.nv.global.init,"aw",@progbits
.nv.global.init:
	.type		$str$22,@object
	.size		$str$22,($str$23 - $str$22)
$str$22:
        /*0000*/ 	.byte	0x6b, 0x5f, 0x74, 0x69, 0x6c, 0x65, 0x5f, 0x63, 0x6f, 0x75, 0x6e, 0x74, 0x20, 0x3e, 0x3d, 0x20
        /*0010*/ 	.byte	0x31, 0x00
	.type		$str$23,@object
	.size		$str$23,(__unnamed_1 - $str$23)
$str$23:
        /*0012*/ 	.byte	0x2f, 0x74, 0x6d, 0x70, 0x2f, 0x63, 0x75, 0x74, 0x6c, 0x61, 0x73, 0x73, 0x5f, 0x73, 0x77, 0x65
        /*0022*/ 	.byte	0x65, 0x70, 0x5f, 0x73, 0x72, 0x63, 0x2f, 0x69, 0x6e, 0x63, 0x6c, 0x75, 0x64, 0x65, 0x2f, 0x63
        /*0032*/ 	.byte	0x75, 0x74, 0x6c, 0x61, 0x73, 0x73, 0x2f, 0x67, 0x65, 0x6d, 0x6d, 0x2f, 0x63, 0x6f, 0x6c, 0x6c
        /*0042*/ 	.byte	0x65, 0x63, 0x74, 0x69, 0x76, 0x65, 0x2f, 0x73, 0x6d, 0x39, 0x30, 0x5f, 0x6d, 0x6d, 0x61, 0x5f
        /*0052*/ 	.byte	0x74, 0x6d, 0x61, 0x5f, 0x67, 0x6d, 0x6d, 0x61, 0x5f, 0x73, 0x73, 0x5f, 0x77, 0x61, 0x72, 0x70
        /*0062*/ 	.byte	0x73, 0x70, 0x65, 0x63, 0x69, 0x61, 0x6c, 0x69, 0x7a, 0x65, 0x64, 0x2e, 0x68, 0x70, 0x70, 0x00
	.type		__unnamed_1,@object
	.size		__unnamed_1,(.L_0 - __unnamed_1)
__unnamed_1:
        /*0072*/ 	.byte	0x76, 0x6f, 0x69, 0x64, 0x20, 0x63, 0x75, 0x74, 0x6c, 0x61, 0x73, 0x73, 0x3a, 0x3a, 0x67, 0x65
        /* <DEDUP_REMOVED lines=180> */
        /*0bc2*/ 	.byte	0x65, 0x6e, 0x74, 0x69, 0x74, 0x79, 0x5d, 0x00
.L_0:


//--------------------- .nv.shared._ZN7cutlass13device_kernelINS_4gemm6kernel13GemmUniversalIN4cute5tupleIJiiiiEEENS1_10collective13CollectiveMmaINS1_34MainloopSm90TmaGmmaWarpSpecializedILi5ENS5_IJNS4_1CILi1EEESB_SB_EEENS1_35KernelTmaWarpSpecializedCooperativeEEENS5_IJNSA_ILi256EEENSA_ILi128EEESG_EEENS_10bfloat16_tENS5_IJlSB_lEEESI_SJ_NS4_8TiledMMAINS4_8MMA_AtomIJNS4_4SM904GMMA28MMA_64x128x16_F32BF16BF16_SSILNSN_5MajorE0ELSP_0ELNSN_7ScaleInE1ELSQ_1EEEEEENS4_6LayoutINS5_IJNSA_ILi2EEESB_SB_EEENS5_IJSB_NSA_ILi0EEESW_EEEEENS5_IJNS4_10UnderscoreESZ_SZ_EEEEENS4_13SM90_TMA_LOADENS4_14ComposedLayoutINS4_7SwizzleILi3ELi4ELi3EEENS4_18smem_ptr_flag_bitsILi16EEENST_INS5_IJNSA_ILi8EEENSA_ILi64EEEEEENS5_IJS19_SB_EEEEEEEvNS4_8identityES12_S1D_vS1E_EENS_8epilogue10collective6detail29Sm90TmaWarpSpecializedAdapterINS1H_15DefaultEpilogueISI_SJ_SJ_NS1G_6thread17LinearCombinationISI_Li1EffLNS1L_9ScaleType4KindE0ELNS_15FloatRoundStyleE2ESI_EENS1_15EpilogueDefaultEEEEEvvEEEEvNT_6ParamsE --------------------------
	.section	.nv.shared._ZN7cutlass13device_kernelINS_4gemm6kernel13GemmUniversalIN4cute5tupleIJiiiiEEENS1_10collective13CollectiveMmaINS1_34MainloopSm90TmaGmmaWarpSpecializedILi5ENS5_IJNS4_1CILi1EEESB_SB_EEENS1_35KernelTmaWarpSpecializedCooperativeEEENS5_IJNSA_ILi256EEENSA_ILi128EEESG_EEENS_10bfloat16_tENS5_IJlSB_lEEESI_SJ_NS4_8TiledMMAINS4_8MMA_AtomIJNS4_4SM904GMMA28MMA_64x128x16_F32BF16BF16_SSILNSN_5MajorE0ELSP_0ELNSN_7ScaleInE1ELSQ_1EEEEEENS4_6LayoutINS5_IJNSA_ILi2EEESB_SB_EEENS5_IJSB_NSA_ILi0EEESW_EEEEENS5_IJNS4_10UnderscoreESZ_SZ_EEEEENS4_13SM90_TMA_LOADENS4_14ComposedLayoutINS4_7SwizzleILi3ELi4ELi3EEENS4_18smem_ptr_flag_bitsILi16EEENST_INS5_IJNSA_ILi8EEENSA_ILi64EEEEEENS5_IJS19_SB_EEEEEEEvNS4_8identityES12_S1D_vS1E_EENS_8epilogue10collective6detail29Sm90TmaWarpSpecializedAdapterINS1H_15DefaultEpilogueISI_SJ_SJ_NS1G_6thread17LinearCombinationISI_Li1EffLNS1L_9ScaleType4KindE0ELNS_15FloatRoundStyleE2ESI_EENS1_15EpilogueDefaultEEEEEvvEEEEvNT_6ParamsE,"aw",@nobits
	.sectionflags	@""
	.align	16
	.zero		1024


//--------------------- .nv.shared.reserved.0     --------------------------
	.section	.nv.shared.reserved.0,"aw",@nobits
	.weak		__nv_reservedSMEM_offset_0_alias
	.size		__nv_reservedSMEM_offset_0_alias, 0, 0
	.other		__nv_reservedSMEM_offset_0_alias,@"STO_CUDA_RESERVED_SHARED STV_DEFAULT"
__nv_reservedSMEM_offset_0_alias:
	.zero		0


//--------------------- .nv.global                --------------------------
	.section	.nv.global,"aw",@nobits
.nv.global:
	.type		_ZN39_INTERNAL_368b0d1f_4_k_cu_ed54cd86_32974cute1_E,@object
	.size		_ZN39_INTERNAL_368b0d1f_4_k_cu_ed54cd86_32974cute1_E,(_ZN39_INTERNAL_368b0d1f_4_k_cu_ed54cd86_32974cuda3std3__45__cpo6cbeginE - _ZN39_INTERNAL_368b0d1f_4_k_cu_ed54cd86_32974cute1_E)
_ZN39_INTERNAL_368b0d1f_4_k_cu_ed54cd86_32974cute1_E:
	.zero		1
	.type		_ZN39_INTERNAL_368b0d1f_4_k_cu_ed54cd86_32974cuda3std3__45__cpo6cbeginE,@object
	.size		_ZN39_INTERNAL_368b0d1f_4_k_cu_ed54cd86_32974cuda3std3__45__cpo6cbeginE,(_ZN39_INTERNAL_368b0d1f_4_k_cu_ed54cd86_32974cuda3std3__48in_placeE - _ZN39_INTERNAL_368b0d1f_4_k_cu_ed54cd86_32974cuda3std3__45__cpo6cbeginE)
_ZN39_INTERNAL_368b0d1f_4_k_cu_ed54cd86_32974cuda3std3__45__cpo6cbeginE:
	.zero		1
	.type		_ZN39_INTERNAL_368b0d1f_4_k_cu_ed54cd86_32974cuda3std3__48in_placeE,@object
	.size		_ZN39_INTERNAL_368b0d1f_4_k_cu_ed54cd86_32974cuda3std3__48in_placeE,(_ZN39_INTERNAL_368b0d1f_4_k_cu_ed54cd86_32974cuda3std6ranges3__45__cpo9iter_moveE - _ZN39_INTERNAL_368b0d1f_4_k_cu_ed54cd86_32974cuda3std3__48in_placeE)
_ZN39_INTERNAL_368b0d1f_4_k_cu_ed54cd86_32974cuda3std3__48in_placeE:
	.zero		1
	.type		_ZN39_INTERNAL_368b0d1f_4_k_cu_ed54cd86_32974cuda3std6ranges3__45__cpo9iter_moveE,@object
	.size		_ZN39_INTERNAL_368b0d1f_4_k_cu_ed54cd86_32974cuda3std6ranges3__45__cpo9iter_moveE,(_ZN39_INTERNAL_368b0d1f_4_k_cu_ed54cd86_32974cuda3std3__45__cpo5beginE - _ZN39_INTERNAL_368b0d1f_4_k_cu_ed54cd86_32974cuda3std6ranges3__45__cpo9iter_moveE)
_ZN39_INTERNAL_368b0d1f_4_k_cu_ed54cd86_32974cuda3std6ranges3__45__cpo9iter_moveE:
	.zero		1
	.type		_ZN39_INTERNAL_368b0d1f_4_k_cu_ed54cd86_32974cuda3std3__45__cpo5beginE,@object
	.size		_ZN39_INTERNAL_368b0d1f_4_k_cu_ed54cd86_32974cuda3std3__45__cpo5beginE,(_ZN39_INTERNAL_368b0d1f_4_k_cu_ed54cd86_32974cuda3std3__441_GLOBAL__N__368b0d1f_4_k_cu_ed54cd86_32976ignoreE - _ZN39_INTERNAL_368b0d1f_4_k_cu_ed54cd86_32974cuda3std3__45__cpo5beginE)
_ZN39_INTERNAL_368b0d1f_4_k_cu_ed54cd86_32974cuda3std3__45__cpo5beginE:
	.zero		1
	.type		_ZN39_INTERNAL_368b0d1f_4_k_cu_ed54cd86_32974cuda3std3__441_GLOBAL__N__368b0d1f_4_k_cu_ed54cd86_32976ignoreE,@object
	.size		_ZN39_INTERNAL_368b0d1f_4_k_cu_ed54cd86_32974cuda3std3__441_GLOBAL__N__368b0d1f_4_k_cu_ed54cd86_32976ignoreE,(_ZN39_INTERNAL_368b0d1f_4_k_cu_ed54cd86_32974cute7productE - _ZN39_INTERNAL_368b0d1f_4_k_cu_ed54cd86_32974cuda3std3__441_GLOBAL__N__368b0d1f_4_k_cu_ed54cd86_32976ignoreE)
_ZN39_INTERNAL_368b0d1f_4_k_cu_ed54cd86_32974cuda3std3__441_GLOBAL__N__368b0d1f_4_k_cu_ed54cd86_32976ignoreE:
	.zero		1
	.type		_ZN39_INTERNAL_368b0d1f_4_k_cu_ed54cd86_32974cute7productE,@object
	.size		_ZN39_INTERNAL_368b0d1f_4_k_cu_ed54cd86_32974cute7productE,(_ZN39_INTERNAL_368b0d1f_4_k_cu_ed54cd86_32974cuda3std3__45__cpo3endE - _ZN39_INTERNAL_368b0d1f_4_k_cu_ed54cd86_32974cute7productE)
_ZN39_INTERNAL_368b0d1f_4_k_cu_ed54cd86_32974cute7productE:
	.zero		1
	.type		_ZN39_INTERNAL_368b0d1f_4_k_cu_ed54cd86_32974cuda3std3__45__cpo3endE,@object
	.size		_ZN39_INTERNAL_368b0d1f_4_k_cu_ed54cd86_32974cuda3std3__45__cpo3endE,(_ZN39_INTERNAL_368b0d1f_4_k_cu_ed54cd86_32974cuda3std3__419piecewise_constructE - _ZN39_INTERNAL_368b0d1f_4_k_cu_ed54cd86_32974cuda3std3__45__cpo3endE)
_ZN39_INTERNAL_368b0d1f_4_k_cu_ed54cd86_32974cuda3std3__45__cpo3endE:
	.zero		1
	.type		_ZN39_INTERNAL_368b0d1f_4_k_cu_ed54cd86_32974cuda3std3__419piecewise_constructE,@object
	.size		_ZN39_INTERNAL_368b0d1f_4_k_cu_ed54cd86_32974cuda3std3__419piecewise_constructE,(_ZN39_INTERNAL_368b0d1f_4_k_cu_ed54cd86_32974cuda3std3__45__cpo4cendE - _ZN39_INTERNAL_368b0d1f_4_k_cu_ed54cd86_32974cuda3std3__419piecewise_constructE)
_ZN39_INTERNAL_368b0d1f_4_k_cu_ed54cd86_32974cuda3std3__419piecewise_constructE:
	.zero		1
	.type		_ZN39_INTERNAL_368b0d1f_4_k_cu_ed54cd86_32974cuda3std3__45__cpo4cendE,@object
	.size		_ZN39_INTERNAL_368b0d1f_4_k_cu_ed54cd86_32974cuda3std3__45__cpo4cendE,(_ZN39_INTERNAL_368b0d1f_4_k_cu_ed54cd86_32974cuda3std6ranges3__45__cpo4swapE - _ZN39_INTERNAL_368b0d1f_4_k_cu_ed54cd86_32974cuda3std3__45__cpo4cendE)
_ZN39_INTERNAL_368b0d1f_4_k_cu_ed54cd86_32974cuda3std3__45__cpo4cendE:
	.zero		1
	.type		_ZN39_INTERNAL_368b0d1f_4_k_cu_ed54cd86_32974cuda3std6ranges3__45__cpo4swapE,@object
	.size		_ZN39_INTERNAL_368b0d1f_4_k_cu_ed54cd86_32974cuda3std6ranges3__45__cpo4swapE,(.L_8 - _ZN39_INTERNAL_368b0d1f_4_k_cu_ed54cd86_32974cuda3std6ranges3__45__cpo4swapE)
_ZN39_INTERNAL_368b0d1f_4_k_cu_ed54cd86_32974cuda3std6ranges3__45__cpo4swapE:
	.zero		1
.L_8:


//--------------------- .nv.constant0._ZN7cutlass13device_kernelINS_4gemm6kernel13GemmUniversalIN4cute5tupleIJiiiiEEENS1_10collective13CollectiveMmaINS1_34MainloopSm90TmaGmmaWarpSpecializedILi5ENS5_IJNS4_1CILi1EEESB_SB_EEENS1_35KernelTmaWarpSpecializedCooperativeEEENS5_IJNSA_ILi256EEENSA_ILi128EEESG_EEENS_10bfloat16_tENS5_IJlSB_lEEESI_SJ_NS4_8TiledMMAINS4_8MMA_AtomIJNS4_4SM904GMMA28MMA_64x128x16_F32BF16BF16_SSILNSN_5MajorE0ELSP_0ELNSN_7ScaleInE1ELSQ_1EEEEEENS4_6LayoutINS5_IJNSA_ILi2EEESB_SB_EEENS5_IJSB_NSA_ILi0EEESW_EEEEENS5_IJNS4_10UnderscoreESZ_SZ_EEEEENS4_13SM90_TMA_LOADENS4_14ComposedLayoutINS4_7SwizzleILi3ELi4ELi3EEENS4_18smem_ptr_flag_bitsILi16EEENST_INS5_IJNSA_ILi8EEENSA_ILi64EEEEEENS5_IJS19_SB_EEEEEEEvNS4_8identityES12_S1D_vS1E_EENS_8epilogue10collective6detail29Sm90TmaWarpSpecializedAdapterINS1H_15DefaultEpilogueISI_SJ_SJ_NS1G_6thread17LinearCombinationISI_Li1EffLNS1L_9ScaleType4KindE0ELNS_15FloatRoundStyleE2ESI_EENS1_15EpilogueDefaultEEEEEvvEEEEvNT_6ParamsE --------------------------
	.section	.nv.constant0._ZN7cutlass13device_kernelINS_4gemm6kernel13GemmUniversalIN4cute5tupleIJiiiiEEENS1_10collective13CollectiveMmaINS1_34MainloopSm90TmaGmmaWarpSpecializedILi5ENS5_IJNS4_1CILi1EEESB_SB_EEENS1_35KernelTmaWarpSpecializedCooperativeEEENS5_IJNSA_ILi256EEENSA_ILi128EEESG_EEENS_10bfloat16_tENS5_IJlSB_lEEESI_SJ_NS4_8TiledMMAINS4_8MMA_AtomIJNS4_4SM904GMMA28MMA_64x128x16_F32BF16BF16_SSILNSN_5MajorE0ELSP_0ELNSN_7ScaleInE1ELSQ_1EEEEEENS4_6LayoutINS5_IJNSA_ILi2EEESB_SB_EEENS5_IJSB_NSA_ILi0EEESW_EEEEENS5_IJNS4_10UnderscoreESZ_SZ_EEEEENS4_13SM90_TMA_LOADENS4_14ComposedLayoutINS4_7SwizzleILi3ELi4ELi3EEENS4_18smem_ptr_flag_bitsILi16EEENST_INS5_IJNSA_ILi8EEENSA_ILi64EEEEEENS5_IJS19_SB_EEEEEEEvNS4_8identityES12_S1D_vS1E_EENS_8epilogue10collective6detail29Sm90TmaWarpSpecializedAdapterINS1H_15DefaultEpilogueISI_SJ_SJ_NS1G_6thread17LinearCombinationISI_Li1EffLNS1L_9ScaleType4KindE0ELNS_15FloatRoundStyleE2ESI_EENS1_15EpilogueDefaultEEEEEvvEEEEvNT_6ParamsE,"a",@progbits
	.sectionflags	@""
	.align	4
.nv.constant0._ZN7cutlass13device_kernelINS_4gemm6kernel13GemmUniversalIN4cute5tupleIJiiiiEEENS1_10collective13CollectiveMmaINS1_34MainloopSm90TmaGmmaWarpSpecializedILi5ENS5_IJNS4_1CILi1EEESB_SB_EEENS1_35KernelTmaWarpSpecializedCooperativeEEENS5_IJNSA_ILi256EEENSA_ILi128EEESG_EEENS_10bfloat16_tENS5_IJlSB_lEEESI_SJ_NS4_8TiledMMAINS4_8MMA_AtomIJNS4_4SM904GMMA28MMA_64x128x16_F32BF16BF16_SSILNSN_5MajorE0ELSP_0ELNSN_7ScaleInE1ELSQ_1EEEEEENS4_6LayoutINS5_IJNSA_ILi2EEESB_SB_EEENS5_IJSB_NSA_ILi0EEESW_EEEEENS5_IJNS4_10UnderscoreESZ_SZ_EEEEENS4_13SM90_TMA_LOADENS4_14ComposedLayoutINS4_7SwizzleILi3ELi4ELi3EEENS4_18smem_ptr_flag_bitsILi16EEENST_INS5_IJNSA_ILi8EEENSA_ILi64EEEEEENS5_IJS19_SB_EEEEEEEvNS4_8identityES12_S1D_vS1E_EENS_8epilogue10collective6detail29Sm90TmaWarpSpecializedAdapterINS1H_15DefaultEpilogueISI_SJ_SJ_NS1G_6thread17LinearCombinationISI_Li1EffLNS1L_9ScaleType4KindE0ELNS_15FloatRoundStyleE2ESI_EENS1_15EpilogueDefaultEEEEEvvEEEEvNT_6ParamsE:
	.zero		1664


//--------------------- SYMBOLS --------------------------

	.type		.nv.reservedSmem.offset0,@object
	.size		.nv.reservedSmem.offset0,0x4
	.type		__assertfail,@function
